	.target	sm_90a

	.elftype	@"ET_EXEC"


//--------------------- .note.nv.tkinfo           --------------------------
	.section	.note.nv.tkinfo,"",@"SHT_NOTE"
	.sectionflags	@"SHF_NOTE_NV_TKINFO"
	.tkinfo
        /*0018*/ 	.word	0x00000002
        /*0030*/ 	.string	""
        /*0030*/ 	.string	"ptxas"
        /*0030*/ 	.string	"Cuda compilation tools, release 13.0, V13.0.88"
        /*0030*/ 	.string	"Build cuda_13.0.r13.0/compiler.36424714_0"
        /*0030*/ 	.string	"-arch sm_90a -m 64 "



//--------------------- .note.nv.cuinfo           --------------------------
	.section	.note.nv.cuinfo,"",@"SHT_NOTE"
	.sectionflags	@"SHF_NOTE_NV_CUINFO"
        /*0018*/ 	.short	0x0002
        /*001a*/ 	.short	0x005a
        /*001c*/ 	.short	0x0082
	.zero		2


//--------------------- .nv.info                  --------------------------
	.section	.nv.info,"",@"SHT_CUDA_INFO"
	.align	4


	//----- nvinfo : EIATTR_REGCOUNT
	.align		4
        /*0000*/ 	.byte	0x04, 0x2f
        /*0002*/ 	.short	(.L_15 - .L_14)
	.align		4
.L_14:
        /*0004*/ 	.word	index@(_ZN7cutlass13device_kernelINS_4gemm6kernel13GemmUniversalIN4cute5tupleIJiiiiEEENS1_10collective13CollectiveMmaINS1_34MainloopSm90TmaGmmaWarpSpecializedILi5ENS5_IJNS4_1CILi1EEESB_SB_EEENS1_32KernelTmaWarpSpecializedPingpongEEENS5_IJNSA_ILi64EEESF_NSA_ILi128EEEEEEaNS5_IJlSB_lEEEaSI_NS4_8TiledMMAINS4_8MMA_AtomIJNS4_4SM904GMMA26MMA_64x64x32_S32S8S8_SS_TNEEEENS4_6LayoutISC_NS5_IJNSA_ILi0EEESQ_SQ_EEEEENS5_IJNS4_10UnderscoreEST_ST_EEEEENS4_13SM90_TMA_LOADENS4_14ComposedLayoutINS4_7SwizzleILi3ELi4ELi3EEENS4_18smem_ptr_flag_bitsILi8EEENSP_INS5_IJNSA_ILi8EEESG_EEENS5_IJSG_SB_EEEEEEEvNS4_8identityESW_S16_vS17_EENS_8epilogue10collective6detail29Sm90TmaWarpSpecializedAdapterINS1A_15DefaultEpilogueIaSI_SI_NS19_6thread17LinearCombinationIaLi1EiiLNS1E_9ScaleType4KindE0ELNS_15FloatRoundStyleE2EaEENS1_15EpilogueDefaultEEEEEvvEEEEvNT_6ParamsE)
        /*0008*/ 	.word	0x000000a8


	//----- nvinfo : EIATTR_FRAME_SIZE
	.align		4
.L_15:
        /*000c*/ 	.byte	0x04, 0x11
        /*000e*/ 	.short	(.L_17 - .L_16)
	.align		4
.L_16:
        /*0010*/ 	.word	index@(_ZN7cutlass13device_kernelINS_4gemm6kernel13GemmUniversalIN4cute5tupleIJiiiiEEENS1_10collective13CollectiveMmaINS1_34MainloopSm90TmaGmmaWarpSpecializedILi5ENS5_IJNS4_1CILi1EEESB_SB_EEENS1_32KernelTmaWarpSpecializedPingpongEEENS5_IJNSA_ILi64EEESF_NSA_ILi128EEEEEEaNS5_IJlSB_lEEEaSI_NS4_8TiledMMAINS4_8MMA_AtomIJNS4_4SM904GMMA26MMA_64x64x32_S32S8S8_SS_TNEEEENS4_6LayoutISC_NS5_IJNSA_ILi0EEESQ_SQ_EEEEENS5_IJNS4_10UnderscoreEST_ST_EEEEENS4_13SM90_TMA_LOADENS4_14ComposedLayoutINS4_7SwizzleILi3ELi4ELi3EEENS4_18smem_ptr_flag_bitsILi8EEENSP_INS5_IJNSA_ILi8EEESG_EEENS5_IJSG_SB_EEEEEEEvNS4_8identityESW_S16_vS17_EENS_8epilogue10collective6detail29Sm90TmaWarpSpecializedAdapterINS1A_15DefaultEpilogueIaSI_SI_NS19_6thread17LinearCombinationIaLi1EiiLNS1E_9ScaleType4KindE0ELNS_15FloatRoundStyleE2EaEENS1_15EpilogueDefaultEEEEEvvEEEEvNT_6ParamsE)
        /*0014*/ 	.word	0x00000008


	//----- nvinfo : EIATTR_MIN_STACK_SIZE
	.align		4
.L_17:
        /*0018*/ 	.byte	0x04, 0x12
        /*001a*/ 	.short	(.L_19 - .L_18)
	.align		4
.L_18:
        /*001c*/ 	.word	index@(_ZN7cutlass13device_kernelINS_4gemm6kernel13GemmUniversalIN4cute5tupleIJiiiiEEENS1_10collective13CollectiveMmaINS1_34MainloopSm90TmaGmmaWarpSpecializedILi5ENS5_IJNS4_1CILi1EEESB_SB_EEENS1_32KernelTmaWarpSpecializedPingpongEEENS5_IJNSA_ILi64EEESF_NSA_ILi128EEEEEEaNS5_IJlSB_lEEEaSI_NS4_8TiledMMAINS4_8MMA_AtomIJNS4_4SM904GMMA26MMA_64x64x32_S32S8S8_SS_TNEEEENS4_6LayoutISC_NS5_IJNSA_ILi0EEESQ_SQ_EEEEENS5_IJNS4_10UnderscoreEST_ST_EEEEENS4_13SM90_TMA_LOADENS4_14ComposedLayoutINS4_7SwizzleILi3ELi4ELi3EEENS4_18smem_ptr_flag_bitsILi8EEENSP_INS5_IJNSA_ILi8EEESG_EEENS5_IJSG_SB_EEEEEEEvNS4_8identityESW_S16_vS17_EENS_8epilogue10collective6detail29Sm90TmaWarpSpecializedAdapterINS1A_15DefaultEpilogueIaSI_SI_NS19_6thread17LinearCombinationIaLi1EiiLNS1E_9ScaleType4KindE0ELNS_15FloatRoundStyleE2EaEENS1_15EpilogueDefaultEEEEEvvEEEEvNT_6ParamsE)
        /*0020*/ 	.word	0x00000008
.L_19:


//--------------------- .nv.compat                --------------------------
	.section	.nv.compat,"",@"SHT_CUDA_COMPAT_INFO"
	.align	4
        /*0000*/ 	.byte	0x02, 0x09, 0x01, 0x00, 0x02, 0x02, 0x04, 0x00, 0x02, 0x05, 0x05, 0x00, 0x03, 0x07, 0x01, 0x01
        /*0010*/ 	.byte	0x02, 0x03, 0x01, 0x00, 0x02, 0x06, 0x01, 0x00, 0x04, 0x0b, 0x08, 0x00, 0x00, 0x00, 0x00, 0x00
        /*0020*/ 	.byte	0x00, 0x00, 0x00, 0x00


//--------------------- .nv.info._ZN7cutlass13device_kernelINS_4gemm6kernel13GemmUniversalIN4cute5tupleIJiiiiEEENS1_10collective13CollectiveMmaINS1_34MainloopSm90TmaGmmaWarpSpecializedILi5ENS5_IJNS4_1CILi1EEESB_SB_EEENS1_32KernelTmaWarpSpecializedPingpongEEENS5_IJNSA_ILi64EEESF_NSA_ILi128EEEEEEaNS5_IJlSB_lEEEaSI_NS4_8TiledMMAINS4_8MMA_AtomIJNS4_4SM904GMMA26MMA_64x64x32_S32S8S8_SS_TNEEEENS4_6LayoutISC_NS5_IJNSA_ILi0EEESQ_SQ_EEEEENS5_IJNS4_10UnderscoreEST_ST_EEEEENS4_13SM90_TMA_LOADENS4_14ComposedLayoutINS4_7SwizzleILi3ELi4ELi3EEENS4_18smem_ptr_flag_bitsILi8EEENSP_INS5_IJNSA_ILi8EEESG_EEENS5_IJSG_SB_EEEEEEEvNS4_8identityESW_S16_vS17_EENS_8epilogue10collective6detail29Sm90TmaWarpSpecializedAdapterINS1A_15DefaultEpilogueIaSI_SI_NS19_6thread17LinearCombinationIaLi1EiiLNS1E_9ScaleType4KindE0ELNS_15FloatRoundStyleE2EaEENS1_15EpilogueDefaultEEEEEvvEEEEvNT_6ParamsE --------------------------
	.section	.nv.info._ZN7cutlass13device_kernelINS_4gemm6kernel13GemmUniversalIN4cute5tupleIJiiiiEEENS1_10collective13CollectiveMmaINS1_34MainloopSm90TmaGmmaWarpSpecializedILi5ENS5_IJNS4_1CILi1EEESB_SB_EEENS1_32KernelTmaWarpSpecializedPingpongEEENS5_IJNSA_ILi64EEESF_NSA_ILi128EEEEEEaNS5_IJlSB_lEEEaSI_NS4_8TiledMMAINS4_8MMA_AtomIJNS4_4SM904GMMA26MMA_64x64x32_S32S8S8_SS_TNEEEENS4_6LayoutISC_NS5_IJNSA_ILi0EEESQ_SQ_EEEEENS5_IJNS4_10UnderscoreEST_ST_EEEEENS4_13SM90_TMA_LOADENS4_14ComposedLayoutINS4_7SwizzleILi3ELi4ELi3EEENS4_18smem_ptr_flag_bitsILi8EEENSP_INS5_IJNSA_ILi8EEESG_EEENS5_IJSG_SB_EEEEEEEvNS4_8identityESW_S16_vS17_EENS_8epilogue10collective6detail29Sm90TmaWarpSpecializedAdapterINS1A_15DefaultEpilogueIaSI_SI_NS19_6thread17LinearCombinationIaLi1EiiLNS1E_9ScaleType4KindE0ELNS_15FloatRoundStyleE2EaEENS1_15EpilogueDefaultEEEEEvvEEEEvNT_6ParamsE,"",@"SHT_CUDA_INFO"
	.sectionflags	@""
	.align	4


	//----- nvinfo : EIATTR_CUDA_API_VERSION
	.align		4
        /*0000*/ 	.byte	0x04, 0x37
        /*0002*/ 	.short	(.L_21 - .L_20)
.L_20:
        /*0004*/ 	.word	0x00000082


	//----- nvinfo : EIATTR_KPARAM_INFO
	.align		4
.L_21:
        /*0008*/ 	.byte	0x04, 0x17
        /*000a*/ 	.short	(.L_23 - .L_22)
.L_22:
        /*000c*/ 	.word	0x00000000
        /*0010*/ 	.short	0x0000
        /*0012*/ 	.short	0x0070
        /*0014*/ 	.byte	0x00, 0xf0, 0x01, 0x10


	//----- nvinfo : EIATTR_SPARSE_MMA_MASK
	.align		4
.L_23:
        /*0018*/ 	.byte	0x03, 0x50
        /*001a*/ 	.short	0x0000


	//----- nvinfo : EIATTR_MAXREG_COUNT
	.align		4
        /*001c*/ 	.byte	0x03, 0x1b
        /*001e*/ 	.short	0x00a8


	//----- nvinfo : EIATTR_NUM_BARRIERS
	.align		4
        /*0020*/ 	.byte	0x02, 0x4c
        /*0022*/ 	.byte	0x01
	.zero		1


	//----- nvinfo : EIATTR_EXTERNS
	.align		4
        /*0024*/ 	.byte	0x04, 0x0f
        /*0026*/ 	.short	(.L_25 - .L_24)


	//   ....[0]....
	.align		4
.L_24:
        /*0028*/ 	.word	index@(__assertfail)


	//----- nvinfo : EIATTR_ANNOTATIONS
	.align		4
.L_25:
        /*002c*/ 	.byte	0x04, 0x55
        /*002e*/ 	.short	(.L_27 - .L_26)


	//   ....[0]....
.L_26:
        /*0030*/ 	.word	0x00000001
        /*0034*/ 	.byte	0xf0, 0x0a, 0x00, 0x00, 0x01, 0x00, 0x00, 0x00, 0xd0, 0x3c, 0x00, 0x00, 0x01, 0x00, 0x00, 0x00
        /*0044*/ 	.byte	0xc0, 0x48, 0x00, 0x00


	//----- nvinfo : EIATTR_MERCURY_ISA_VERSION
	.align		4
.L_27:
        /*0048*/ 	.byte	0x03, 0x5f
        /*004a*/ 	.short	0x0101


	//----- nvinfo : EIATTR_INT_WARP_WIDE_INSTR_OFFSETS
	.align		4
        /*004c*/ 	.byte	0x04, 0x31
        /*004e*/ 	.short	(.L_29 - .L_28)


	//   ....[0]....
.L_28:
        /*0050*/ 	.word	0x00000400


	//   ....[1]....
        /*0054*/ 	.word	0x00000420


	//   ....[2]....
        /*0058*/ 	.word	0x000004a0


	//   ....[3]....
        /*005c*/ 	.word	0x000004b0


	//   ....[4]....
        /*0060*/ 	.word	0x000004c0


	//   ....[5]....
        /*0064*/ 	.word	0x000004e0


	//   ....[6]....
        /*0068*/ 	.word	0x00000570


	//   ....[7]....
        /*006c*/ 	.word	0x00000590


	//----- nvinfo : EIATTR_COOP_GROUP_MASK_REGIDS
	.align		4
.L_29:
        /*0070*/ 	.byte	0x04, 0x29
        /*0072*/ 	.short	(.L_31 - .L_30)


	//   ....[0]....
.L_30:
        /*0074*/ 	.word	0xffffffff


	//   ....[1]....
        /*0078*/ 	.word	0xffffffff


	//   ....[2]....
        /*007c*/ 	.word	0xffffffff


	//   ....[3]....
        /*0080*/ 	.word	0xffffffff


	//   ....[4]....
        /*0084*/ 	.word	0xffffffff


	//   ....[5]....
        /*0088*/ 	.word	0xffffffff


	//----- nvinfo : EIATTR_COOP_GROUP_INSTR_OFFSETS
	.align		4
.L_31:
        /*008c*/ 	.byte	0x04, 0x28
        /*008e*/ 	.short	(.L_33 - .L_32)


	//   ....[0]....
.L_32:
        /*0090*/ 	.word	0x00000070


	//   ....[1]....
        /*0094*/ 	.word	0x00000080


	//   ....[2]....
        /*0098*/ 	.word	0x00000140


	//   ....[3]....
        /*009c*/ 	.word	0x000002f0


	//   ....[4]....
        /*00a0*/ 	.word	0x00000330


	//   ....[5]....
        /*00a4*/ 	.word	0x00000380


	//----- nvinfo : EIATTR_REG_RECONFIG
	.align		4
.L_33:
        /*00a8*/ 	.byte	0x01, 0x54
	.zero		2


	//----- nvinfo : EIATTR_SYSCALL_OFFSETS
	.align		4
        /*00ac*/ 	.byte	0x04, 0x46
        /*00ae*/ 	.short	(.L_35 - .L_34)


	//   ....[0]....
.L_34:
        /*00b0*/ 	.word	0x00001610


	//----- nvinfo : EIATTR_MBARRIER_INSTR_OFFSETS
	.align		4
.L_35:
        /*00b4*/ 	.byte	0x04, 0x39
        /*00b6*/ 	.short	(.L_37 - .L_36)


	//   ....[0]....
.L_36:
        /*00b8*/ 	.word	0x00000240
        /*00bc*/ 	.word	0x000000ff
        /*00c0*/ 	.word	0x00000000
        /*00c4*/ 	.short	0x0100
        /*00c6*/ 	.byte	0x08
	.zero		1


	//   ....[1]....
        /*00c8*/ 	.word	0x00000250
        /*00cc*/ 	.word	0x000000ff
        /*00d0*/ 	.word	0x00000028
        /*00d4*/ 	.short	0x0100
        /*00d6*/ 	.byte	0x08
	.zero		1


	//   ....[2]....
        /*00d8*/ 	.word	0x00000260
        /*00dc*/ 	.word	0x000000ff
        /*00e0*/ 	.word	0x00000008
        /*00e4*/ 	.short	0x0100
        /*00e6*/ 	.byte	0x08
	.zero		1


	//   ....[3]....
        /*00e8*/ 	.word	0x00000270
        /*00ec*/ 	.word	0x000000ff
        /*00f0*/ 	.word	0x00000030
        /*00f4*/ 	.short	0x0100
        /*00f6*/ 	.byte	0x08
	.zero		1


	//   ....[4]....
        /*00f8*/ 	.word	0x00000280
        /*00fc*/ 	.word	0x000000ff
        /*0100*/ 	.word	0x00000010
        /*0104*/ 	.short	0x0100
        /*0106*/ 	.byte	0x08
	.zero		1


	//   ....[5]....
        /*0108*/ 	.word	0x00000290
        /*010c*/ 	.word	0x000000ff
        /*0110*/ 	.word	0x00000038
        /*0114*/ 	.short	0x0100
        /*0116*/ 	.byte	0x08
	.zero		1


	//   ....[6]....
        /*0118*/ 	.word	0x000002a0
        /*011c*/ 	.word	0x000000ff
        /*0120*/ 	.word	0x00000018
        /*0124*/ 	.short	0x0100
        /*0126*/ 	.byte	0x08
	.zero		1


	//   ....[7]....
        /*0128*/ 	.word	0x000002b0
        /*012c*/ 	.word	0x000000ff
        /*0130*/ 	.word	0x00000040
        /*0134*/ 	.short	0x0100
        /*0136*/ 	.byte	0x08
	.zero		1


	//   ....[8]....
        /*0138*/ 	.word	0x000002c0
        /*013c*/ 	.word	0x000000ff
        /*0140*/ 	.word	0x00000020
        /*0144*/ 	.short	0x0100
        /*0146*/ 	.byte	0x08
	.zero		1


	//   ....[9]....
        /*0148*/ 	.word	0x000002d0
        /*014c*/ 	.word	0x000000ff
        /*0150*/ 	.word	0x00000048
        /*0154*/ 	.short	0x0100
        /*0156*/ 	.byte	0x08
	.zero		1


	//   ....[10]....
        /*0158*/ 	.word	0x000005d0
        /*015c*/ 	.word	0x000000ff
        /*0160*/ 	.word	0x00000080
        /*0164*/ 	.short	0x0100
        /*0166*/ 	.byte	0x08
	.zero		1


	//   ....[11]....
        /*0168*/ 	.word	0x00000640
        /*016c*/ 	.word	0x000000ff
        /*0170*/ 	.word	0x00000088
        /*0174*/ 	.short	0x0100
        /*0176*/ 	.byte	0x08
	.zero		1


	//   ....[12]....
        /*0178*/ 	.word	0x00000660
        /*017c*/ 	.word	0x000000ff
        /*0180*/ 	.word	0x00000060
        /*0184*/ 	.short	0x0100
        /*0186*/ 	.byte	0x09
	.zero		1


	//   ....[13]....
        /*0188*/ 	.word	0x00000670
        /*018c*/ 	.word	0x000000ff
        /*0190*/ 	.word	0x00000068
        /*0194*/ 	.short	0x0100
        /*0196*/ 	.byte	0x09
	.zero		1


	//   ....[14]....
        /*0198*/ 	.word	0x00000680
        /*019c*/ 	.word	0x000000ff
        /*01a0*/ 	.word	0x00000070
        /*01a4*/ 	.short	0x0100
        /*01a6*/ 	.byte	0x09
	.zero		1


	//   ....[15]....
        /*01a8*/ 	.word	0x00000690
        /*01ac*/ 	.word	0x000000ff
        /*01b0*/ 	.word	0x00000078
        /*01b4*/ 	.short	0x0100
        /*01b6*/ 	.byte	0x09
	.zero		1


	//   ....[16]....
        /*01b8*/ 	.word	0x000014f0
        /*01bc*/ 	.word	0x0000003d
        /*01c0*/ 	.word	0x00000000
        /*01c4*/ 	.short	0x010a
        /*01c6*/ 	.byte	0x2a
	.zero		1


	//   ....[17]....
        /*01c8*/ 	.word	0x000016a0
        /*01cc*/ 	.word	0x00000003
        /*01d0*/ 	.word	0x00000000
        /*01d4*/ 	.short	0x010a
        /*01d6*/ 	.byte	0x3f
	.zero		1


	//   ....[18]....
        /*01d8*/ 	.word	0x000016e0
        /*01dc*/ 	.word	0x00000003
        /*01e0*/ 	.word	0x00000000
        /*01e4*/ 	.short	0x010a
        /*01e6*/ 	.byte	0x3f
	.zero		1


	//   ....[19]....
        /*01e8*/ 	.word	0x000019e0
        /*01ec*/ 	.word	0x000000ff
        /*01f0*/ 	.word	0x00000000
        /*01f4*/ 	.short	0x010a
        /*01f6*/ 	.byte	0x04
	.zero		1


	//   ....[20]....
        /*01f8*/ 	.word	0x00001a20
        /*01fc*/ 	.word	0x000000ff
        /*0200*/ 	.word	0x00000000
        /*0204*/ 	.short	0x010a
        /*0206*/ 	.byte	0x04
	.zero		1


	//   ....[21]....
        /*0208*/ 	.word	0x00001c80
        /*020c*/ 	.word	0x000000ff
        /*0210*/ 	.word	0x00000000
        /*0214*/ 	.short	0x0101
        /*0216*/ 	.byte	0x04
	.zero		1


	//   ....[22]....
        /*0218*/ 	.word	0x00001d70
        /*021c*/ 	.word	0x0000003e
        /*0220*/ 	.word	0x00000000
        /*0224*/ 	.short	0x0101
        /*0226*/ 	.byte	0x2f
	.zero		1


	//   ....[23]....
        /*0228*/ 	.word	0x00001e40
        /*022c*/ 	.word	0x000000ff
        /*0230*/ 	.word	0x00000000
        /*0234*/ 	.short	0x0101
        /*0236*/ 	.byte	0x06
	.zero		1


	//   ....[24]....
        /*0238*/ 	.word	0x00001ef0
        /*023c*/ 	.word	0x0000003d
        /*0240*/ 	.word	0x00000010
        /*0244*/ 	.short	0x010a
        /*0246*/ 	.byte	0x2a
	.zero		1


	//   ....[25]....
        /*0248*/ 	.word	0x00003cf0
        /*024c*/ 	.word	0x00000040
        /*0250*/ 	.word	0x00000000
        /*0254*/ 	.short	0x0101
        /*0256*/ 	.byte	0x2f
	.zero		1


	//   ....[26]....
        /*0258*/ 	.word	0x00004650
        /*025c*/ 	.word	0x0000000a
        /*0260*/ 	.word	0x00000028
        /*0264*/ 	.short	0x010a
        /*0266*/ 	.byte	0x3f
	.zero		1


	//   ....[27]....
        /*0268*/ 	.word	0x000049d0
        /*026c*/ 	.word	0x00000005
        /*0270*/ 	.word	0x00000088
        /*0274*/ 	.short	0x0101
        /*0276*/ 	.byte	0x3f
	.zero		1


	//   ....[28]....
        /*0278*/ 	.word	0x00005150
        /*027c*/ 	.word	0x00000009
        /*0280*/ 	.word	0x00000000
        /*0284*/ 	.short	0x010a
        /*0286*/ 	.byte	0x3f
	.zero		1


	//   ....[29]....
        /*0288*/ 	.word	0x000051d0
        /*028c*/ 	.word	0x00000008
        /*0290*/ 	.word	0x00000000
        /*0294*/ 	.short	0x010a
        /*0296*/ 	.byte	0x3f
	.zero		1


	//   ....[30]....
        /*0298*/ 	.word	0x00005260
        /*029c*/ 	.word	0x00000009
        /*02a0*/ 	.word	0x00000000
        /*02a4*/ 	.short	0x010a
        /*02a6*/ 	.byte	0x3f
	.zero		1


	//   ....[31]....
        /*02a8*/ 	.word	0x000052f0
        /*02ac*/ 	.word	0x00000006
        /*02b0*/ 	.word	0x00000000
        /*02b4*/ 	.short	0x010a
        /*02b6*/ 	.byte	0x3f
	.zero		1


	//   ....[32]....
        /*02b8*/ 	.word	0x00005380
        /*02bc*/ 	.word	0x00000003
        /*02c0*/ 	.word	0x00000000
        /*02c4*/ 	.short	0x010a
        /*02c6*/ 	.byte	0x3f
	.zero		1


	//   ....[33]....
        /*02c8*/ 	.word	0x000053e0
        /*02cc*/ 	.word	0x0000003f
        /*02d0*/ 	.word	0x00000000
        /*02d4*/ 	.short	0x010a
        /*02d6*/ 	.byte	0x3f
	.zero		1


	//   ....[34]....
        /*02d8*/ 	.word	0x00005430
        /*02dc*/ 	.word	0x00000003
        /*02e0*/ 	.word	0x00000000
        /*02e4*/ 	.short	0x010a
        /*02e6*/ 	.byte	0x3f
	.zero		1


	//   ....[35]....
        /*02e8*/ 	.word	0x00005490
        /*02ec*/ 	.word	0x00000004
        /*02f0*/ 	.word	0x00000000
        /*02f4*/ 	.short	0x010a
        /*02f6*/ 	.byte	0x3f
	.zero		1


	//   ....[36]....
        /*02f8*/ 	.word	0x000054e0
        /*02fc*/ 	.word	0x0000003f
        /*0300*/ 	.word	0x00000010
        /*0304*/ 	.short	0x010a
        /*0306*/ 	.byte	0x3f
	.zero		1


	//   ....[37]....
        /*0308*/ 	.word	0x000055b0
        /*030c*/ 	.word	0x0000000a
        /*0310*/ 	.word	0x00000028
        /*0314*/ 	.short	0x010a
        /*0316*/ 	.byte	0x3f
	.zero		1


	//   ....[38]....
        /*0318*/ 	.word	0x00005680
        /*031c*/ 	.word	0x00000009
        /*0320*/ 	.word	0x00000000
        /*0324*/ 	.short	0x010a
        /*0326*/ 	.byte	0x3f
	.zero		1


	//   ....[39]....
        /*0328*/ 	.word	0x000056d0
        /*032c*/ 	.word	0x00000008
        /*0330*/ 	.word	0x00000000
        /*0334*/ 	.short	0x010a
        /*0336*/ 	.byte	0x3f
	.zero		1


	//   ....[40]....
        /*0338*/ 	.word	0x00005720
        /*033c*/ 	.word	0x00000009
        /*0340*/ 	.word	0x00000000
        /*0344*/ 	.short	0x010a
        /*0346*/ 	.byte	0x3f
	.zero		1


	//   ....[41]....
        /*0348*/ 	.word	0x00005770
        /*034c*/ 	.word	0x00000006
        /*0350*/ 	.word	0x00000000
        /*0354*/ 	.short	0x010a
        /*0356*/ 	.byte	0x3f
	.zero		1


	//----- nvinfo : EIATTR_NUM_MBARRIERS
	.align		4
.L_37:
        /*0358*/ 	.byte	0x03, 0x38
        /*035a*/ 	.short	0x0010


	//----- nvinfo : EIATTR_EXIT_INSTR_OFFSETS
	.align		4
        /*035c*/ 	.byte	0x04, 0x1c
        /*035e*/ 	.short	(.L_39 - .L_38)


	//   ....[0]....
.L_38:
        /*0360*/ 	.word	0x000011a0


	//   ....[1]....
        /*0364*/ 	.word	0x00001200


	//   ....[2]....
        /*0368*/ 	.word	0x00004380


	//   ....[3]....
        /*036c*/ 	.word	0x000043b0


	//   ....[4]....
        /*0370*/ 	.word	0x000053d0


	//----- nvinfo : EIATTR_MAX_THREADS
	.align		4
.L_39:
        /*0374*/ 	.byte	0x04, 0x05
        /*0376*/ 	.short	(.L_41 - .L_40)
.L_40:
        /*0378*/ 	.word	0x00000180
        /*037c*/ 	.word	0x00000001
        /*0380*/ 	.word	0x00000001


	//----- nvinfo : EIATTR_CRS_STACK_SIZE
	.align		4
.L_41:
        /*0384*/ 	.byte	0x04, 0x1e
        /*0386*/ 	.short	(.L_43 - .L_42)
.L_42:
        /*0388*/ 	.word	0x00000000


	//----- nvinfo : EIATTR_CBANK_PARAM_SIZE
	.align		4
.L_43:
        /*038c*/ 	.byte	0x03, 0x19
        /*038e*/ 	.short	0x0470


	//----- nvinfo : EIATTR_PARAM_CBANK
	.align		4
        /*0390*/ 	.byte	0x04, 0x0a
        /*0392*/ 	.short	(.L_45 - .L_44)
	.align		4
.L_44:
        /*0394*/ 	.word	index@(.nv.constant0._ZN7cutlass13device_kernelINS_4gemm6kernel13GemmUniversalIN4cute5tupleIJiiiiEEENS1_10collective13CollectiveMmaINS1_34MainloopSm90TmaGmmaWarpSpecializedILi5ENS5_IJNS4_1CILi1EEESB_SB_EEENS1_32KernelTmaWarpSpecializedPingpongEEENS5_IJNSA_ILi64EEESF_NSA_ILi128EEEEEEaNS5_IJlSB_lEEEaSI_NS4_8TiledMMAINS4_8MMA_AtomIJNS4_4SM904GMMA26MMA_64x64x32_S32S8S8_SS_TNEEEENS4_6LayoutISC_NS5_IJNSA_ILi0EEESQ_SQ_EEEEENS5_IJNS4_10UnderscoreEST_ST_EEEEENS4_13SM90_TMA_LOADENS4_14ComposedLayoutINS4_7SwizzleILi3ELi4ELi3EEENS4_18smem_ptr_flag_bitsILi8EEENSP_INS5_IJNSA_ILi8EEESG_EEENS5_IJSG_SB_EEEEEEEvNS4_8identityESW_S16_vS17_EENS_8epilogue10collective6detail29Sm90TmaWarpSpecializedAdapterINS1A_15DefaultEpilogueIaSI_SI_NS19_6thread17LinearCombinationIaLi1EiiLNS1E_9ScaleType4KindE0ELNS_15FloatRoundStyleE2EaEENS1_15EpilogueDefaultEEEEEvvEEEEvNT_6ParamsE)
        /*0398*/ 	.short	0x0210
        /*039a*/ 	.short	0x0470


	//----- nvinfo : EIATTR_SW_WAR
	.align		4
.L_45:
        /*039c*/ 	.byte	0x04, 0x36
        /*039e*/ 	.short	(.L_47 - .L_46)
.L_46:
        /*03a0*/ 	.word	0x00000008
.L_47:


//--------------------- .nv.callgraph             --------------------------
	.section	.nv.callgraph,"",@"SHT_CUDA_CALLGRAPH"
	.align	4
	.sectionentsize	8
	.align		4
        /*0000*/ 	.word	0x00000000
	.align		4
        /*0004*/ 	.word	0xffffffff
	.align		4
        /*0008*/ 	.word	index@(_ZN7cutlass13device_kernelINS_4gemm6kernel13GemmUniversalIN4cute5tupleIJiiiiEEENS1_10collective13CollectiveMmaINS1_34MainloopSm90TmaGmmaWarpSpecializedILi5ENS5_IJNS4_1CILi1EEESB_SB_EEENS1_32KernelTmaWarpSpecializedPingpongEEENS5_IJNSA_ILi64EEESF_NSA_ILi128EEEEEEaNS5_IJlSB_lEEEaSI_NS4_8TiledMMAINS4_8MMA_AtomIJNS4_4SM904GMMA26MMA_64x64x32_S32S8S8_SS_TNEEEENS4_6LayoutISC_NS5_IJNSA_ILi0EEESQ_SQ_EEEEENS5_IJNS4_10UnderscoreEST_ST_EEEEENS4_13SM90_TMA_LOADENS4_14ComposedLayoutINS4_7SwizzleILi3ELi4ELi3EEENS4_18smem_ptr_flag_bitsILi8EEENSP_INS5_IJNSA_ILi8EEESG_EEENS5_IJSG_SB_EEEEEEEvNS4_8identityESW_S16_vS17_EENS_8epilogue10collective6detail29Sm90TmaWarpSpecializedAdapterINS1A_15DefaultEpilogueIaSI_SI_NS19_6thread17LinearCombinationIaLi1EiiLNS1E_9ScaleType4KindE0ELNS_15FloatRoundStyleE2EaEENS1_15EpilogueDefaultEEEEEvvEEEEvNT_6ParamsE)
	.align		4
        /*000c*/ 	.word	index@(__assertfail)
	.align		4
        /*0010*/ 	.word	0x00000000
	.align		4
        /*0014*/ 	.word	0xfffffffe
	.align		4
        /*0018*/ 	.word	0x00000000
	.align		4
        /*001c*/ 	.word	0xfffffffd
	.align		4
        /*0020*/ 	.word	0x00000000
	.align		4
        /*0024*/ 	.word	0xfffffffc


//--------------------- .nv.constant4             --------------------------
	.section	.nv.constant4,"a",@progbits
	.align	8
	.align		8
.nv.constant4:
        /*0000*/ 	.dword	__assertfail
	.align		8
        /*0008*/ 	.dword	__unnamed_1
	.align		8
        /*0010*/ 	.dword	_ZN40_INTERNAL_08447ed8_4_k_cu_d4158961_188534cuda3std3__45__cpo5beginE
	.align		8
        /*0018*/ 	.dword	_ZN40_INTERNAL_08447ed8_4_k_cu_d4158961_188534cuda3std3__45__cpo3endE
	.align		8
        /*0020*/ 	.dword	_ZN40_INTERNAL_08447ed8_4_k_cu_d4158961_188534cuda3std3__45__cpo6cbeginE
	.align		8
        /*0028*/ 	.dword	_ZN40_INTERNAL_08447ed8_4_k_cu_d4158961_188534cuda3std3__45__cpo4cendE
	.align		8
        /*0030*/ 	.dword	_ZN40_INTERNAL_08447ed8_4_k_cu_d4158961_188534cuda3std3__442_GLOBAL__N__08447ed8_4_k_cu_d4158961_188536ignoreE
	.align		8
        /*0038*/ 	.dword	_ZN40_INTERNAL_08447ed8_4_k_cu_d4158961_188534cuda3std3__419piecewise_constructE
	.align		8
        /*0040*/ 	.dword	_ZN40_INTERNAL_08447ed8_4_k_cu_d4158961_188534cuda3std3__48in_placeE
	.align		8
        /*0048*/ 	.dword	_ZN40_INTERNAL_08447ed8_4_k_cu_d4158961_188534cuda3std6ranges3__45__cpo4swapE
	.align		8
        /*0050*/ 	.dword	_ZN40_INTERNAL_08447ed8_4_k_cu_d4158961_188534cuda3std6ranges3__45__cpo9iter_moveE
	.align		8
        /*0058*/ 	.dword	_ZN40_INTERNAL_08447ed8_4_k_cu_d4158961_188534cute7productE
	.align		8
        /*0060*/ 	.dword	_ZN40_INTERNAL_08447ed8_4_k_cu_d4158961_188534cute1_E
	.align		8
        /*0068*/ 	.dword	$str$22
	.align		8
        /*0070*/ 	.dword	$str$23


//--------------------- .text._ZN7cutlass13device_kernelINS_4gemm6kernel13GemmUniversalIN4cute5tupleIJiiiiEEENS1_10collective13CollectiveMmaINS1_34MainloopSm90TmaGmmaWarpSpecializedILi5ENS5_IJNS4_1CILi1EEESB_SB_EEENS1_32KernelTmaWarpSpecializedPingpongEEENS5_IJNSA_ILi64EEESF_NSA_ILi128EEEEEEaNS5_IJlSB_lEEEaSI_NS4_8TiledMMAINS4_8MMA_AtomIJNS4_4SM904GMMA26MMA_64x64x32_S32S8S8_SS_TNEEEENS4_6LayoutISC_NS5_IJNSA_ILi0EEESQ_SQ_EEEEENS5_IJNS4_10UnderscoreEST_ST_EEEEENS4_13SM90_TMA_LOADENS4_14ComposedLayoutINS4_7SwizzleILi3ELi4ELi3EEENS4_18smem_ptr_flag_bitsILi8EEENSP_INS5_IJNSA_ILi8EEESG_EEENS5_IJSG_SB_EEEEEEEvNS4_8identityESW_S16_vS17_EENS_8epilogue10collective6detail29Sm90TmaWarpSpecializedAdapterINS1A_15DefaultEpilogueIaSI_SI_NS19_6thread17LinearCombinationIaLi1EiiLNS1E_9ScaleType4KindE0ELNS_15FloatRoundStyleE2EaEENS1_15EpilogueDefaultEEEEEvvEEEEvNT_6ParamsE --------------------------
	.section	.text._ZN7cutlass13device_kernelINS_4gemm6kernel13GemmUniversalIN4cute5tupleIJiiiiEEENS1_10collective13CollectiveMmaINS1_34MainloopSm90TmaGmmaWarpSpecializedILi5ENS5_IJNS4_1CILi1EEESB_SB_EEENS1_32KernelTmaWarpSpecializedPingpongEEENS5_IJNSA_ILi64EEESF_NSA_ILi128EEEEEEaNS5_IJlSB_lEEEaSI_NS4_8TiledMMAINS4_8MMA_AtomIJNS4_4SM904GMMA26MMA_64x64x32_S32S8S8_SS_TNEEEENS4_6LayoutISC_NS5_IJNSA_ILi0EEESQ_SQ_EEEEENS5_IJNS4_10UnderscoreEST_ST_EEEEENS4_13SM90_TMA_LOADENS4_14ComposedLayoutINS4_7SwizzleILi3ELi4ELi3EEENS4_18smem_ptr_flag_bitsILi8EEENSP_INS5_IJNSA_ILi8EEESG_EEENS5_IJSG_SB_EEEEEEEvNS4_8identityESW_S16_vS17_EENS_8epilogue10collective6detail29Sm90TmaWarpSpecializedAdapterINS1A_15DefaultEpilogueIaSI_SI_NS19_6thread17LinearCombinationIaLi1EiiLNS1E_9ScaleType4KindE0ELNS_15FloatRoundStyleE2EaEENS1_15EpilogueDefaultEEEEEvvEEEEvNT_6ParamsE,"ax",@progbits
	.align	128
.text._ZN7cutlass13device_kernelINS_4gemm6kernel13GemmUniversalIN4cute5tupleIJiiiiEEENS1_10collective13CollectiveMmaINS1_34MainloopSm90TmaGmmaWarpSpecializedILi5ENS5_IJNS4_1CILi1EEESB_SB_EEENS1_32KernelTmaWarpSpecializedPingpongEEENS5_IJNSA_ILi64EEESF_NSA_ILi128EEEEEEaNS5_IJlSB_lEEEaSI_NS4_8TiledMMAINS4_8MMA_AtomIJNS4_4SM904GMMA26MMA_64x64x32_S32S8S8_SS_TNEEEENS4_6LayoutISC_NS5_IJNSA_ILi0EEESQ_SQ_EEEEENS5_IJNS4_10UnderscoreEST_ST_EEEEENS4_13SM90_TMA_LOADENS4_14ComposedLayoutINS4_7SwizzleILi3ELi4ELi3EEENS4_18smem_ptr_flag_bitsILi8EEENSP_INS5_IJNSA_ILi8EEESG_EEENS5_IJSG_SB_EEEEEEEvNS4_8identityESW_S16_vS17_EENS_8epilogue10collective6detail29Sm90TmaWarpSpecializedAdapterINS1A_15DefaultEpilogueIaSI_SI_NS19_6thread17LinearCombinationIaLi1EiiLNS1E_9ScaleType4KindE0ELNS_15FloatRoundStyleE2EaEENS1_15EpilogueDefaultEEEEEvvEEEEvNT_6ParamsE:
        .type           _ZN7cutlass13device_kernelINS_4gemm6kernel13GemmUniversalIN4cute5tupleIJiiiiEEENS1_10collective13CollectiveMmaINS1_34MainloopSm90TmaGmmaWarpSpecializedILi5ENS5_IJNS4_1CILi1EEESB_SB_EEENS1_32KernelTmaWarpSpecializedPingpongEEENS5_IJNSA_ILi64EEESF_NSA_ILi128EEEEEEaNS5_IJlSB_lEEEaSI_NS4_8TiledMMAINS4_8MMA_AtomIJNS4_4SM904GMMA26MMA_64x64x32_S32S8S8_SS_TNEEEENS4_6LayoutISC_NS5_IJNSA_ILi0EEESQ_SQ_EEEEENS5_IJNS4_10UnderscoreEST_ST_EEEEENS4_13SM90_TMA_LOADENS4_14ComposedLayoutINS4_7SwizzleILi3ELi4ELi3EEENS4_18smem_ptr_flag_bitsILi8EEENSP_INS5_IJNSA_ILi8EEESG_EEENS5_IJSG_SB_EEEEEEEvNS4_8identityESW_S16_vS17_EENS_8epilogue10collective6detail29Sm90TmaWarpSpecializedAdapterINS1A_15DefaultEpilogueIaSI_SI_NS19_6thread17LinearCombinationIaLi1EiiLNS1E_9ScaleType4KindE0ELNS_15FloatRoundStyleE2EaEENS1_15EpilogueDefaultEEEEEvvEEEEvNT_6ParamsE,@function
        .size           _ZN7cutlass13device_kernelINS_4gemm6kernel13GemmUniversalIN4cute5tupleIJiiiiEEENS1_10collective13CollectiveMmaINS1_34MainloopSm90TmaGmmaWarpSpecializedILi5ENS5_IJNS4_1CILi1EEESB_SB_EEENS1_32KernelTmaWarpSpecializedPingpongEEENS5_IJNSA_ILi64EEESF_NSA_ILi128EEEEEEaNS5_IJlSB_lEEEaSI_NS4_8TiledMMAINS4_8MMA_AtomIJNS4_4SM904GMMA26MMA_64x64x32_S32S8S8_SS_TNEEEENS4_6LayoutISC_NS5_IJNSA_ILi0EEESQ_SQ_EEEEENS5_IJNS4_10UnderscoreEST_ST_EEEEENS4_13SM90_TMA_LOADENS4_14ComposedLayoutINS4_7SwizzleILi3ELi4ELi3EEENS4_18smem_ptr_flag_bitsILi8EEENSP_INS5_IJNSA_ILi8EEESG_EEENS5_IJSG_SB_EEEEEEEvNS4_8identityESW_S16_vS17_EENS_8epilogue10collective6detail29Sm90TmaWarpSpecializedAdapterINS1A_15DefaultEpilogueIaSI_SI_NS19_6thread17LinearCombinationIaLi1EiiLNS1E_9ScaleType4KindE0ELNS_15FloatRoundStyleE2EaEENS1_15EpilogueDefaultEEEEEvvEEEEvNT_6ParamsE,(.L_x_139 - _ZN7cutlass13device_kernelINS_4gemm6kernel13GemmUniversalIN4cute5tupleIJiiiiEEENS1_10collective13CollectiveMmaINS1_34MainloopSm90TmaGmmaWarpSpecializedILi5ENS5_IJNS4_1CILi1EEESB_SB_EEENS1_32KernelTmaWarpSpecializedPingpongEEENS5_IJNSA_ILi64EEESF_NSA_ILi128EEEEEEaNS5_IJlSB_lEEEaSI_NS4_8TiledMMAINS4_8MMA_AtomIJNS4_4SM904GMMA26MMA_64x64x32_S32S8S8_SS_TNEEEENS4_6LayoutISC_NS5_IJNSA_ILi0EEESQ_SQ_EEEEENS5_IJNS4_10UnderscoreEST_ST_EEEEENS4_13SM90_TMA_LOADENS4_14ComposedLayoutINS4_7SwizzleILi3ELi4ELi3EEENS4_18smem_ptr_flag_bitsILi8EEENSP_INS5_IJNSA_ILi8EEESG_EEENS5_IJSG_SB_EEEEEEEvNS4_8identityESW_S16_vS17_EENS_8epilogue10collective6detail29Sm90TmaWarpSpecializedAdapterINS1A_15DefaultEpilogueIaSI_SI_NS19_6thread17LinearCombinationIaLi1EiiLNS1E_9ScaleType4KindE0ELNS_15FloatRoundStyleE2EaEENS1_15EpilogueDefaultEEEEEvvEEEEvNT_6ParamsE)
        .other          _ZN7cutlass13device_kernelINS_4gemm6kernel13GemmUniversalIN4cute5tupleIJiiiiEEENS1_10collective13CollectiveMmaINS1_34MainloopSm90TmaGmmaWarpSpecializedILi5ENS5_IJNS4_1CILi1EEESB_SB_EEENS1_32KernelTmaWarpSpecializedPingpongEEENS5_IJNSA_ILi64EEESF_NSA_ILi128EEEEEEaNS5_IJlSB_lEEEaSI_NS4_8TiledMMAINS4_8MMA_AtomIJNS4_4SM904GMMA26MMA_64x64x32_S32S8S8_SS_TNEEEENS4_6LayoutISC_NS5_IJNSA_ILi0EEESQ_SQ_EEEEENS5_IJNS4_10UnderscoreEST_ST_EEEEENS4_13SM90_TMA_LOADENS4_14ComposedLayoutINS4_7SwizzleILi3ELi4ELi3EEENS4_18smem_ptr_flag_bitsILi8EEENSP_INS5_IJNSA_ILi8EEESG_EEENS5_IJSG_SB_EEEEEEEvNS4_8identityESW_S16_vS17_EENS_8epilogue10collective6detail29Sm90TmaWarpSpecializedAdapterINS1A_15DefaultEpilogueIaSI_SI_NS19_6thread17LinearCombinationIaLi1EiiLNS1E_9ScaleType4KindE0ELNS_15FloatRoundStyleE2EaEENS1_15EpilogueDefaultEEEEEvvEEEEvNT_6ParamsE,@"STO_CUDA_ENTRY STV_DEFAULT"
_ZN7cutlass13device_kernelINS_4gemm6kernel13GemmUniversalIN4cute5tupleIJiiiiEEENS1_10collective13CollectiveMmaINS1_34MainloopSm90TmaGmmaWarpSpecializedILi5ENS5_IJNS4_1CILi1EEESB_SB_EEENS1_32KernelTmaWarpSpecializedPingpongEEENS5_IJNSA_ILi64EEESF_NSA_ILi128EEEEEEaNS5_IJlSB_lEEEaSI_NS4_8TiledMMAINS4_8MMA_AtomIJNS4_4SM904GMMA26MMA_64x64x32_S32S8S8_SS_TNEEEENS4_6LayoutISC_NS5_IJNSA_ILi0EEESQ_SQ_EEEEENS5_IJNS4_10UnderscoreEST_ST_EEEEENS4_13SM90_TMA_LOADENS4_14ComposedLayoutINS4_7SwizzleILi3ELi4ELi3EEENS4_18smem_ptr_flag_bitsILi8EEENSP_INS5_IJNSA_ILi8EEESG_EEENS5_IJSG_SB_EEEEEEEvNS4_8identityESW_S16_vS17_EENS_8epilogue10collective6detail29Sm90TmaWarpSpecializedAdapterINS1A_15DefaultEpilogueIaSI_SI_NS19_6thread17LinearCombinationIaLi1EiiLNS1E_9ScaleType4KindE0ELNS_15FloatRoundStyleE2EaEENS1_15EpilogueDefaultEEEEEvvEEEEvNT_6ParamsE:
[----:B------:R-:W0:Y:S02]  /*0000*/  LDC R1, c[0x0][0x28] ;  /* 0x00000a00ff017b82 */ /* 0x000e240000000800 */
[----:B0-----:R-:W-:Y:S01]  /*0010*/  VIADD R1, R1, 0xfffffff8 ;  /* 0xfffffff801017836 */ /* 0x001fe20000000000 */
[----:B------:R-:W0:Y:S01]  /*0020*/  S2R R4, SR_TID.X ;  /* 0x0000000000047919 */ /* 0x000e220000002100 */
[----:B------:R-:W-:Y:S01]  /*0030*/  ELECT P0, URZ, PT ;  /* 0x00000000003f782f */ /* 0x000fe20003800000 */
[----:B------:R-:W-:Y:S01]  /*0040*/  BSSY B0, `(.L_x_0) ;  /* 0x000000f000007945 */ /* 0x000fe20003800000 */
[--C-:B0-----:R-:W-:Y:S02]  /*0050*/  SHF.R.U32.HI R0, RZ, 0x5, R4.reuse ;  /* 0x00000005ff007819 */ /* 0x101fe40000011604 */
[----:B------:R-:W-:-:S03]  /*0060*/  SHF.R.U32.HI R5, RZ, 0x7, R4 ;  /* 0x00000007ff057819 */ /* 0x000fc60000011604 */
[----:B------:R-:W0:Y:S04]  /*0070*/  SHFL.IDX PT, R2, R0, RZ, 0x1f ;  /* 0x00001fff00027589 */ /* 0x000e2800000e0000 */
[----:B------:R1:W2:Y:S01]  /*0080*/  SHFL.IDX PT, R8, R5, RZ, 0x1f ;  /* 0x00001fff05087589 */ /* 0x0002a200000e0000 */
[----:B0-----:R-:W-:-:S13]  /*0090*/  ISETP.NE.OR P0, PT, R2, RZ, !P0 ;  /* 0x000000ff0200720c */ /* 0x001fda0004705670 */
[----:B-12---:R-:W-:Y:S05]  /*00a0*/  @P0 BRA `(.L_x_1) ;  /* 0x0000000000200947 */ /* 0x006fea0003800000 */
[----:B------:R-:W-:Y:S02]  /*00b0*/  ULDC.64 UR4, c[0x0][0x198] ;  /* 0x0000660000047ab9 */ /* 0x000fe40000000a00 */
[----:B------:R-:W-:Y:S02]  /*00c0*/  UIADD3 UR6, UP0, UR4, 0xf0, URZ ;  /* 0x000000f004067890 */ /* 0x000fe4000ff1e03f */
[----:B------:R-:W-:Y:S02]  /*00d0*/  UIADD3 UR4, UP1, UR4, 0x1f0, URZ ;  /* 0x000001f004047890 */ /* 0x000fe4000ff3e03f */
[----:B------:R-:W-:Y:S02]  /*00e0*/  UIADD3.X UR7, URZ, UR5, URZ, UP0, !UPT ;  /* 0x000000053f077290 */ /* 0x000fe400087fe43f */
[----:B------:R-:W-:-:S07]  /*00f0*/  UIADD3.X UR5, URZ, UR5, URZ, UP1, !UPT ;  /* 0x000000053f057290 */ /* 0x000fce0008ffe43f */
[----:B------:R0:W-:Y:S02]  /*0100*/  UTMACCTL.PF [UR6] ;  /* 0x00000000060079b9 */ /* 0x0001e40008040000 */
[----:B------:R0:W-:Y:S02]  /*0110*/  UTMACCTL.PF [UR4] ;  /* 0x00000000040079b9 */ /* 0x0001e40008040000 */
[----:B0-----:R-:W-:Y:S01]  /*0120*/  NOP ;  /* 0x0000000000007918 */ /* 0x001fe20000000000 */
.L_x_1:
[----:B------:R-:W-:Y:S05]  /*0130*/  BSYNC B0 ;  /* 0x0000000000007941 */ /* 0x000fea0003800000 */
.L_x_0:
[----:B------:R-:W0:Y:S02]  /*0140*/  SHFL.IDX PT, R3, R0, RZ, 0x1f ;  /* 0x00001fff00037589 */ /* 0x000e2400000e0000 */
[----:B0-----:R-:W-:-:S13]  /*0150*/  ISETP.NE.AND P0, PT, R3, RZ, PT ;  /* 0x000000ff0300720c */ /* 0x001fda0003f05270 */
[----:B------:R-:W-:Y:S05]  /*0160*/  @P0 BRA `(.L_x_2) ;  /* 0x0000000000600947 */ /* 0x000fea0003800000 */
[----:B------:R-:W0:Y:S01]  /*0170*/  S2UR UR8, SR_CgaCtaId ;  /* 0x00000000000879c3 */ /* 0x000e220000008800 */
[----:B------:R-:W-:Y:S01]  /*0180*/  UMOV UR4, 0x400 ;  /* 0x0000040000047882 */ /* 0x000fe20000000000 */
[----:B------:R-:W-:Y:S01]  /*0190*/  UMOV UR5, 0x1 ;  /* 0x0000000100057882 */ /* 0x000fe20000000000 */
[----:B------:R-:W-:Y:S01]  /*01a0*/  UMOV UR6, 0x80 ;  /* 0x0000008000067882 */ /* 0x000fe20000000000 */
[----:B------:R-:W-:Y:S01]  /*01b0*/  ELECT P0, URZ, PT ;  /* 0x00000000003f782f */ /* 0x000fe20003800000 */
[----:B------:R-:W-:-:S04]  /*01c0*/  UIADD3 UR6, -UR6, 0x100000, URZ ;  /* 0x0010000006067890 */ /* 0x000fc8000fffe13f */
[----:B------:R-:W-:Y:S02]  /*01d0*/  USHF.L.U32 UR7, UR6, 0xb, URZ ;  /* 0x0000000b06077899 */ /* 0x000fe4000800063f */
[----:B------:R-:W-:Y:S02]  /*01e0*/  USHF.L.U32 UR6, UR6, 0x1, URZ ;  /* 0x0000000106067899 */ /* 0x000fe4000800063f */
[----:B0-----:R-:W-:Y:S02]  /*01f0*/  ULEA UR8, UR8, UR4, 0x18 ;  /* 0x0000000408087291 */ /* 0x001fe4000f8ec03f */
[----:B------:R-:W-:-:S04]  /*0200*/  UIADD3 UR4, -UR5, 0x100000, URZ ;  /* 0x0010000005047890 */ /* 0x000fc8000fffe13f */
[----:B------:R-:W-:Y:S02]  /*0210*/  USHF.L.U32 UR5, UR4, 0xb, URZ ;  /* 0x0000000b04057899 */ /* 0x000fe4000800063f */
[----:B------:R-:W-:Y:S01]  /*0220*/  USHF.L.U32 UR4, UR4, 0x1, URZ ;  /* 0x0000000104047899 */ /* 0x000fe2000800063f */
[----:B------:R-:W0:Y:S11]  /*0230*/  FENCE.VIEW.ASYNC.S ;  /* 0x00000000000073c6 */ /* 0x000e360000000000 */
[----:B0-----:R0:W1:Y:S01]  /*0240*/  SYNCS.EXCH.64 URZ, [UR8], UR4 ;  /* 0x00000004083f75b2 */ /* 0x0010620008000100 */
[----:B------:R0:W2:Y:S01]  /*0250*/  SYNCS.EXCH.64 URZ, [UR8+0x28], UR6 ;  /* 0x00002806083f75b2 */ /* 0x0000a20008000100 */
[----:B------:R0:W3:Y:S01]  /*0260*/  SYNCS.EXCH.64 URZ, [UR8+0x8], UR4 ;  /* 0x00000804083f75b2 */ /* 0x0000e20008000100 */
[----:B------:R0:W4:Y:S01]  /*0270*/  SYNCS.EXCH.64 URZ, [UR8+0x30], UR6 ;  /* 0x00003006083f75b2 */ /* 0x0001220008000100 */
[----:B------:R0:W0:Y:S01]  /*0280*/  SYNCS.EXCH.64 URZ, [UR8+0x10], UR4 ;  /* 0x00001004083f75b2 */ /* 0x0000220008000100 */
[----:B------:R0:W0:Y:S01]  /*0290*/  SYNCS.EXCH.64 URZ, [UR8+0x38], UR6 ;  /* 0x00003806083f75b2 */ /* 0x0000220008000100 */
[----:B------:R0:W0:Y:S01]  /*02a0*/  SYNCS.EXCH.64 URZ, [UR8+0x18], UR4 ;  /* 0x00001804083f75b2 */ /* 0x0000220008000100 */
[----:B------:R0:W0:Y:S01]  /*02b0*/  SYNCS.EXCH.64 URZ, [UR8+0x40], UR6 ;  /* 0x00004006083f75b2 */ /* 0x0000220008000100 */
[----:B------:R0:W0:Y:S01]  /*02c0*/  SYNCS.EXCH.64 URZ, [UR8+0x20], UR4 ;  /* 0x00002004083f75b2 */ /* 0x0000220008000100 */
[----:B------:R0:W0:Y:S01]  /*02d0*/  SYNCS.EXCH.64 URZ, [UR8+0x48], UR6 ;  /* 0x00004806083f75b2 */ /* 0x0000220008000100 */
[----:B------:R-:W-:Y:S01]  /*02e0*/  NOP ;  /* 0x0000000000007918 */ /* 0x000fe20000000000 */
.L_x_2:
[----:B------:R-:W5:Y:S01]  /*02f0*/  SHFL.IDX PT, R6, R0, RZ, 0x1f ;  /* 0x00001fff00067589 */ /* 0x000f6200000e0000 */
[----:B------:R-:W-:Y:S01]  /*0300*/  ELECT P0, URZ, PT ;  /* 0x00000000003f782f */ /* 0x000fe20003800000 */
[----:B------:R-:W-:Y:S01]  /*0310*/  NOP ;  /* 0x0000000000007918 */ /* 0x000fe20000000000 */
[----:B------:R-:W-:Y:S01]  /*0320*/  ELECT P1, URZ, PT ;  /* 0x00000000003f782f */ /* 0x000fe20003820000 */
[----:B------:R-:W1:Y:S01]  /*0330*/  SHFL.IDX PT, R3, R0, RZ, 0x1f ;  /* 0x00001fff00037589 */ /* 0x000e6200000e0000 */
[----:B0-----:R-:W-:Y:S01]  /*0340*/  UMOV UR4, 0x20 ;  /* 0x0000002000047882 */ /* 0x001fe20000000000 */
[----:B------:R-:W-:Y:S01]  /*0350*/  UMOV UR11, 0x80 ;  /* 0x00000080000b7882 */ /* 0x000fe20000000000 */
[----:B------:R-:W-:Y:S01]  /*0360*/  NOP ;  /* 0x0000000000007918 */ /* 0x000fe20000000000 */
[C---:B------:R-:W-:Y:S01]  /*0370*/  VIADD R33, R8.reuse, 0xffffffff ;  /* 0xffffffff08217836 */ /* 0x040fe20000000000 */
[----:B------:R-:W0:Y:S01]  /*0380*/  SHFL.IDX PT, R5, R5, RZ, 0x1f ;  /* 0x00001fff05057589 */ /* 0x000e2200000e0000 */
[----:B------:R-:W-:Y:S01]  /*0390*/  ULDC.64 UR36, c[0x0][0x208] ;  /* 0x0000820000247ab9 */ /* 0x000fe20000000a00 */
[----:B------:R-:W-:-:S02]  /*03a0*/  ISETP.NE.AND P2, PT, R8, RZ, PT ;  /* 0x000000ff0800720c */ /* 0x000fc40003f45270 */
[----:B------:R-:W-:Y:S02]  /*03b0*/  ISETP.GE.U32.AND P3, PT, R33, 0x2, PT ;  /* 0x000000022100780c */ /* 0x000fe40003f66070 */
[----:B-----5:R-:W-:Y:S02]  /*03c0*/  ISETP.NE.OR P0, PT, R6, RZ, !P0 ;  /* 0x000000ff0600720c */ /* 0x020fe40004705670 */
[----:B-1----:R-:W-:Y:S02]  /*03d0*/  ISETP.NE.OR P1, PT, R3, RZ, !P1 ;  /* 0x000000ff0300720c */ /* 0x002fe40004f25670 */
[----:B------:R-:W-:-:S04]  /*03e0*/  SHF.R.S32.HI R3, RZ, 0x1f, R2 ;  /* 0x0000001fff037819 */ /* 0x000fc80000011402 */
[----:B------:R-:W-:-:S05]  /*03f0*/  LEA.HI R3, R3, R2, RZ, 0x2 ;  /* 0x0000000203037211 */ /* 0x000fca00078f10ff */
[----:B------:R-:W-:Y:S01]  /*0400*/  VOTEU.ALL UP0, P0 ;  /* 0x00000000003f7886 */ /* 0x000fe20000000000 */
[----:B------:R-:W-:Y:S01]  /*0410*/  LOP3.LUT R3, R3, 0xfffffffc, RZ, 0xc0, !PT ;  /* 0xfffffffc03037812 */ /* 0x000fe200078ec0ff */
[----:B------:R-:W-:-:S03]  /*0420*/  VOTEU.ALL UP1, P1 ;  /* 0x00000000003f7886 */ /* 0x000fc60000820000 */
[----:B------:R-:W1:Y:S01]  /*0430*/  @!UP0 S2UR UR7, SR_CgaCtaId ;  /* 0x00000000000789c3 */ /* 0x000e620000008800 */
[----:B------:R-:W-:Y:S01]  /*0440*/  @!UP0 UMOV UR6, 0x400 ;  /* 0x0000040000068882 */ /* 0x000fe20000000000 */
[----:B------:R-:W-:-:S04]  /*0450*/  @!UP0 UIADD3 UR4, -UR4, 0x100000, URZ ;  /* 0x0010000004048890 */ /* 0x000fc8000fffe13f */
[----:B------:R-:W-:Y:S02]  /*0460*/  @!UP0 USHF.L.U32 UR5, UR4, 0xb, URZ ;  /* 0x0000000b04058899 */ /* 0x000fe4000800063f */
[----:B------:R-:W-:Y:S01]  /*0470*/  @!UP0 USHF.L.U32 UR4, UR4, 0x1, URZ ;  /* 0x0000000104048899 */ /* 0x000fe2000800063f */
[----:B------:R-:W-:Y:S01]  /*0480*/  IMAD.IADD R0, R2, 0x1, -R3 ;  /* 0x0000000102007824 */ /* 0x000fe200078e0a03 */
[----:B------:R-:W-:Y:S01]  /*0490*/  @!UP1 UMOV UR9, 0x400 ;  /* 0x0000040000099882 */ /* 0x000fe20000000000 */
[----:B------:R-:W-:Y:S01]  /*04a0*/  VOTEU.ALL UP2, P1 ;  /* 0x00000000003f7886 */ /* 0x000fe20000840000 */
[----:B------:R-:W-:Y:S01]  /*04b0*/  VOTEU.ALL UP3, P1 ;  /* 0x00000000003f7886 */ /* 0x000fe20000860000 */
[----:B------:R-:W-:Y:S01]  /*04c0*/  VOTEU.ALL UP4, P1 ;  /* 0x00000000003f7886 */ /* 0x000fe20000880000 */
[----:B------:R-:W5:Y:S01]  /*04d0*/  @!UP1 S2UR UR10, SR_CgaCtaId ;  /* 0x00000000000a99c3 */ /* 0x000f620000008800 */
[----:B------:R-:W-:Y:S01]  /*04e0*/  VOTEU.ALL UP5, P1 ;  /* 0x00000000003f7886 */ /* 0x000fe200008a0000 */
[----:B------:R-:W-:-:S04]  /*04f0*/  SHF.R.S32.HI R3, RZ, 0x1f, R4 ;  /* 0x0000001fff037819 */ /* 0x000fc80000011404 */
[----:B------:R-:W-:-:S04]  /*0500*/  LEA.HI R3, R3, R4, RZ, 0x7 ;  /* 0x0000000403037211 */ /* 0x000fc800078f38ff */
[----:B------:R-:W-:-:S05]  /*0510*/  LOP3.LUT R3, R3, 0xffffff80, RZ, 0xc0, !PT ;  /* 0xffffff8003037812 */ /* 0x000fca00078ec0ff */
[----:B------:R-:W-:Y:S01]  /*0520*/  IMAD.IADD R3, R4, 0x1, -R3 ;  /* 0x0000000104037824 */ /* 0x000fe200078e0a03 */
[----:B-1----:R-:W-:Y:S02]  /*0530*/  @!UP0 ULEA UR8, UR7, UR6, 0x18 ;  /* 0x0000000607088291 */ /* 0x002fe4000f8ec03f */
[----:B------:R-:W-:-:S04]  /*0540*/  @!UP1 UIADD3 UR6, -UR11, 0x100000, URZ ;  /* 0x001000000b069890 */ /* 0x000fc8000fffe13f */
[----:B------:R-:W-:Y:S02]  /*0550*/  @!UP1 USHF.L.U32 UR7, UR6, 0xb, URZ ;  /* 0x0000000b06079899 */ /* 0x000fe4000800063f */
[----:B------:R-:W-:Y:S01]  /*0560*/  @!UP1 USHF.L.U32 UR6, UR6, 0x1, URZ ;  /* 0x0000000106069899 */ /* 0x000fe2000800063f */
[----:B------:R-:W-:Y:S01]  /*0570*/  VOTEU.ALL UP0, P0 ;  /* 0x00000000003f7886 */ /* 0x000fe20000000000 */
[----:B-----5:R-:W-:Y:S01]  /*0580*/  @!UP1 ULEA UR9, UR10, UR9, 0x18 ;  /* 0x000000090a099291 */ /* 0x020fe2000f8ec03f */
[----:B------:R-:W-:Y:S02]  /*0590*/  VOTEU.ALL UP1, P0 ;  /* 0x00000000003f7886 */ /* 0x000fe40000020000 */
[----:B------:R-:W-:Y:S01]  /*05a0*/  ULDC.64 UR10, c[0x0][0x598] ;  /* 0x00016600000a7ab9 */ /* 0x000fe20000000a00 */
[----:B------:R-:W-:Y:S01]  /*05b0*/  ISETP.NE.AND P0, PT, R0, 0x3, PT ;  /* 0x000000030000780c */ /* 0x000fe20003f05270 */
[----:B------:R-:W1:Y:S02]  /*05c0*/  FENCE.VIEW.ASYNC.S ;  /* 0x00000000000073c6 */ /* 0x000e640000000000 */
[----:B-1----:R1:W2:Y:S01]  /*05d0*/  @!UP0 SYNCS.EXCH.64 URZ, [UR8+0x80], UR4 ;  /* 0x00008004083f85b2 */ /* 0x0022a20008000100 */
[----:B------:R-:W-:-:S02]  /*05e0*/  ISETP.NE.U32.AND P1, PT, RZ, UR10, PT ;  /* 0x0000000aff007c0c */ /* 0x000fc4000bf25070 */
[----:B------:R-:W-:Y:S02]  /*05f0*/  ISETP.EQ.OR P0, PT, R0, RZ, !P0 ;  /* 0x000000ff0000720c */ /* 0x000fe40004702670 */
[----:B------:R-:W-:Y:S02]  /*0600*/  ISETP.NE.AND.EX P1, PT, RZ, UR11, PT, P1 ;  /* 0x0000000bff007c0c */ /* 0x000fe4000bf25310 */
[----:B------:R-:W-:-:S04]  /*0610*/  ISETP.EQ.AND P0, PT, R8, RZ, P0 ;  /* 0x000000ff0800720c */ /* 0x000fc80000702270 */
[----:B------:R-:W-:-:S04]  /*0620*/  SEL R16, RZ, 0x1, !P0 ;  /* 0x00000001ff107807 */ /* 0x000fc80004000000 */
[----:B------:R-:W-:Y:S01]  /*0630*/  SEL R16, R16, 0x2, P3 ;  /* 0x0000000210107807 */ /* 0x000fe20001800000 */
[----:B------:R1:W2:Y:S01]  /*0640*/  @!UP1 SYNCS.EXCH.64 URZ, [UR8+0x88], UR4 ;  /* 0x00008804083f95b2 */ /* 0x0002a20008000100 */
[----:B------:R-:W-:Y:S01]  /*0650*/  NOP ;  /* 0x0000000000007918 */ /* 0x000fe20000000000 */
[----:B------:R1:W2:Y:S01]  /*0660*/  @!UP2 SYNCS.EXCH.64 URZ, [UR9+0x60], UR6 ;  /* 0x00006006093fa5b2 */ /* 0x0002a20008000100 */
[----:B------:R1:W2:Y:S01]  /*0670*/  @!UP3 SYNCS.EXCH.64 URZ, [UR9+0x68], UR6 ;  /* 0x00006806093fb5b2 */ /* 0x0002a20008000100 */
[----:B------:R1:W2:Y:S01]  /*0680*/  @!UP4 SYNCS.EXCH.64 URZ, [UR9+0x70], UR6 ;  /* 0x00007006093fc5b2 */ /* 0x0002a20008000100 */
[----:B------:R1:W2:Y:S01]  /*0690*/  @!UP5 SYNCS.EXCH.64 URZ, [UR9+0x78], UR6 ;  /* 0x00007806093fd5b2 */ /* 0x0002a20008000100 */
[----:B------:R-:W-:Y:S01]  /*06a0*/  NOP ;  /* 0x0000000000007918 */ /* 0x000fe20000000000 */
[----:B--234-:R-:W-:Y:S06]  /*06b0*/  BAR.SYNC.DEFER_BLOCKING 0x0 ;  /* 0x0000000000007b1d */ /* 0x01cfec0000010000 */
[----:B01----:R-:W-:Y:S05]  /*06c0*/  @!P1 BRA `(.L_x_3) ;  /* 0x00000000001c9947 */ /* 0x003fea0003800000 */
[----:B------:R-:W0:Y:S02]  /*06d0*/  LDC.64 R6, c[0x0][0x598] ;  /* 0x00016600ff067b82 */ /* 0x000e240000000a00 */
[----:B0-----:R-:W2:Y:S02]  /*06e0*/  LDG.E.64 R6, desc[UR36][R6.64] ;  /* 0x0000002406067981 */ /* 0x001ea4000c1e1b00 */
[----:B--2---:R-:W-:-:S04]  /*06f0*/  ISETP.NE.U32.AND P0, PT, R6, RZ, PT ;  /* 0x000000ff0600720c */ /* 0x004fc80003f05070 */
[----:B------:R-:W-:-:S13]  /*0700*/  ISETP.NE.AND.EX P0, PT, R7, RZ, PT, P0 ;  /* 0x000000ff0700720c */ /* 0x000fda0003f05300 */
[----:B------:R-:W-:Y:S05]  /*0710*/  @!P0 BRA `(.L_x_3) ;  /* 0x0000000000088947 */ /* 0x000fea0003800000 */
[----:B------:R1:W5:Y:S01]  /*0720*/  LD.E R56, desc[UR36][R6.64] ;  /* 0x0000002406387980 */ /* 0x000362000c101900 */
[----:B------:R-:W-:Y:S05]  /*0730*/  BRA `(.L_x_4) ;  /* 0x0000000000247947 */ /* 0x000fea0003800000 */
.L_x_3:
[----:B------:R-:W-:Y:S02]  /*0740*/  ULDC.64 UR4, c[0x0][0x588] ;  /* 0x0001620000047ab9 */ /* 0x000fe40000000a00 */
[----:B------:R-:W-:-:S04]  /*0750*/  ISETP.NE.U32.AND P0, PT, RZ, UR4, PT ;  /* 0x00000004ff007c0c */ /* 0x000fc8000bf05070 */
[----:B------:R-:W-:-:S13]  /*0760*/  ISETP.NE.AND.EX P0, PT, RZ, UR5, PT, P0 ;  /* 0x00000005ff007c0c */ /* 0x000fda000bf05300 */
[----:B------:R-:W-:Y:S05]  /*0770*/  @!P0 BRA `(.L_x_5) ;  /* 0x00000000000c8947 */ /* 0x000fea0003800000 */
[----:B------:R-:W0:Y:S02]  /*0780*/  LDC.64 R56, c[0x0][0x588] ;  /* 0x00016200ff387b82 */ /* 0x000e240000000a00 */
[----:B0-----:R0:W5:Y:S01]  /*0790*/  LDG.E R56, desc[UR36][R56.64] ;  /* 0x0000002438387981 */ /* 0x001162000c1e1900 */
[----:B------:R-:W-:Y:S05]  /*07a0*/  BRA `(.L_x_4) ;  /* 0x0000000000087947 */ /* 0x000fea0003800000 */
.L_x_5:
[----:B------:R-:W-:Y:S02]  /*07b0*/  ULDC UR4, c[0x0][0x580] ;  /* 0x0001600000047ab9 */ /* 0x000fe40000000800 */
[----:B------:R-:W-:-:S07]  /*07c0*/  IMAD.U32 R56, RZ, RZ, UR4 ;  /* 0x00000004ff387e24 */ /* 0x000fce000f8e00ff */
.L_x_4:
[----:B------:R-:W-:Y:S02]  /*07d0*/  ULDC.64 UR4, c[0x0][0x5a0] ;  /* 0x0001680000047ab9 */ /* 0x000fe40000000a00 */
[----:B------:R-:W-:-:S04]  /*07e0*/  ISETP.NE.U32.AND P0, PT, RZ, UR4, PT ;  /* 0x00000004ff007c0c */ /* 0x000fc8000bf05070 */
[----:B------:R-:W-:-:S13]  /*07f0*/  ISETP.NE.AND.EX P0, PT, RZ, UR5, PT, P0 ;  /* 0x00000005ff007c0c */ /* 0x000fda000bf05300 */
[----:B------:R-:W-:Y:S05]  /*0800*/  @!P0 BRA `(.L_x_6) ;  /* 0x00000000001c8947 */ /* 0x000fea0003800000 */
[----:B-1----:R-:W1:Y:S02]  /*0810*/  LDC.64 R6, c[0x0][0x5a0] ;  /* 0x00016800ff067b82 */ /* 0x002e640000000a00 */
[----:B-1----:R-:W2:Y:S02]  /*0820*/  LDG.E.64 R6, desc[UR36][R6.64] ;  /* 0x0000002406067981 */ /* 0x002ea4000c1e1b00 */
[----:B--2---:R-:W-:-:S04]  /*0830*/  ISETP.NE.U32.AND P0, PT, R6, RZ, PT ;  /* 0x000000ff0600720c */ /* 0x004fc80003f05070 */
[----:B------:R-:W-:-:S13]  /*0840*/  ISETP.NE.AND.EX P0, PT, R7, RZ, PT, P0 ;  /* 0x000000ff0700720c */ /* 0x000fda0003f05300 */
[----:B------:R-:W-:Y:S05]  /*0850*/  @!P0 BRA `(.L_x_6) ;  /* 0x0000000000088947 */ /* 0x000fea0003800000 */
[----:B0-----:R2:W5:Y:S01]  /*0860*/  LD.E R57, desc[UR36][R6.64] ;  /* 0x0000002406397980 */ /* 0x001562000c101900 */
[----:B------:R-:W-:Y:S05]  /*0870*/  BRA `(.L_x_7) ;  /* 0x0000000000247947 */ /* 0x000fea0003800000 */
.L_x_6:
[----:B------:R-:W-:Y:S02]  /*0880*/  ULDC.64 UR4, c[0x0][0x590] ;  /* 0x0001640000047ab9 */ /* 0x000fe40000000a00 */
[----:B------:R-:W-:-:S04]  /*0890*/  ISETP.NE.U32.AND P0, PT, RZ, UR4, PT ;  /* 0x00000004ff007c0c */ /* 0x000fc8000bf05070 */
[----:B------:R-:W-:-:S13]  /*08a0*/  ISETP.NE.AND.EX P0, PT, RZ, UR5, PT, P0 ;  /* 0x00000005ff007c0c */ /* 0x000fda000bf05300 */
[----:B------:R-:W-:Y:S05]  /*08b0*/  @!P0 BRA `(.L_x_8) ;  /* 0x00000000000c8947 */ /* 0x000fea0003800000 */
[----:B-1----:R-:W0:Y:S02]  /*08c0*/  LDC.64 R6, c[0x0][0x590] ;  /* 0x00016400ff067b82 */ /* 0x002e240000000a00 */
[----:B0-----:R0:W5:Y:S01]  /*08d0*/  LDG.E R57, desc[UR36][R6.64] ;  /* 0x0000002406397981 */ /* 0x001162000c1e1900 */
[----:B------:R-:W-:Y:S05]  /*08e0*/  BRA `(.L_x_7) ;  /* 0x0000000000087947 */ /* 0x000fea0003800000 */
.L_x_8:
[----:B------:R-:W-:Y:S02]  /*08f0*/  ULDC UR4, c[0x0][0x584] ;  /* 0x0001610000047ab9 */ /* 0x000fe40000000800 */
[----:B0-----:R-:W-:-:S07]  /*0900*/  IMAD.U32 R57, RZ, RZ, UR4 ;  /* 0x00000004ff397e24 */ /* 0x001fce000f8e00ff */
.L_x_7:
[----:B------:R-:W3:Y:S01]  /*0910*/  LDC R2, c[0x0][0x65c] ;  /* 0x00019700ff027b82 */ /* 0x000ee20000000800 */
[----:B------:R-:W4:Y:S01]  /*0920*/  S2R R14, SR_CTAID.Y ;  /* 0x00000000000e7919 */ /* 0x000f220000002600 */
[----:B------:R-:W-:Y:S01]  /*0930*/  ULDC UR6, c[0x0][0x28c] ;  /* 0x0000a30000067ab9 */ /* 0x000fe20000000800 */
[----:B------:R-:W-:Y:S01]  /*0940*/  ISETP.NE.AND P0, PT, R8, 0x2, PT ;  /* 0x000000020800780c */ /* 0x000fe20003f05270 */
[----:B------:R-:W-:Y:S01]  /*0950*/  UIADD3 UR6, UR6, 0x7f, URZ ;  /* 0x0000007f06067890 */ /* 0x000fe2000fffe03f */
[----:B012---:R-:W0:Y:S01]  /*0960*/  S2R R6, SR_CTAID.X ;  /* 0x0000000000067919 */ /* 0x007e220000002500 */
[----:B------:R-:W-:Y:S01]  /*0970*/  IMAD.MOV.U32 R7, RZ, RZ, RZ ;  /* 0x000000ffff077224 */ /* 0x000fe200078e00ff */
[----:B------:R-:W-:Y:S01]  /*0980*/  UMOV UR38, URZ ;  /* 0x0000003f00267c82 */ /* 0x000fe20008000000 */
[----:B------:R-:W-:Y:S01]  /*0990*/  USHF.R.S32.HI UR7, URZ, 0x1f, UR6 ;  /* 0x0000001f3f077899 */ /* 0x000fe20008011406 */
[----:B------:R-:W-:Y:S01]  /*09a0*/  UMOV UR39, URZ ;  /* 0x0000003f00277c82 */ /* 0x000fe20008000000 */
[----:B------:R-:W-:-:S02]  /*09b0*/  ULDC.64 UR8, c[0x0][0x650] ;  /* 0x0001940000087ab9 */ /* 0x000fc40000000a00 */
[----:B------:R-:W-:-:S04]  /*09c0*/  ULEA.HI UR7, UR7, UR6, URZ, 0x7 ;  /* 0x0000000607077291 */ /* 0x000fc8000f8f383f */
[----:B------:R-:W-:Y:S01]  /*09d0*/  USHF.R.S32.HI UR40, URZ, 0x7, UR7 ;  /* 0x000000073f287899 */ /* 0x000fe20008011407 */
[----:B---3--:R-:W-:-:S13]  /*09e0*/  ISETP.NE.AND P1, PT, R2, 0x1, PT ;  /* 0x000000010200780c */ /* 0x008fda0003f25270 */
[----:B------:R-:W0:Y:S01]  /*09f0*/  @P1 LDC R19, c[0x0][0x10] ;  /* 0x00000400ff131b82 */ /* 0x000e220000000800 */
[----:B----4-:R-:W-:Y:S02]  /*0a00*/  @P1 IMAD.MOV.U32 R8, RZ, RZ, R14 ;  /* 0x000000ffff081224 */ /* 0x010fe400078e000e */
[----:B------:R-:W-:Y:S02]  /*0a10*/  @P1 IMAD.MOV.U32 R9, RZ, RZ, RZ ;  /* 0x000000ffff091224 */ /* 0x000fe400078e00ff */
[----:B------:R-:W-:-:S03]  /*0a20*/  @P1 IMAD.MOV.U32 R17, RZ, RZ, RZ ;  /* 0x000000ffff111224 */ /* 0x000fc600078e00ff */
[----:B------:R-:W1:Y:S01]  /*0a30*/  @!P1 LDC R11, c[0x0][0xc] ;  /* 0x00000300ff0b9b82 */ /* 0x000e620000000800 */
[----:B------:R-:W-:Y:S01]  /*0a40*/  ULDC UR4, c[0x0][0xc] ;  /* 0x0000030000047ab9 */ /* 0x000fe20000000800 */
[----:B------:R-:W-:Y:S02]  /*0a50*/  ULDC UR5, c[0x0][0x10] ;  /* 0x0000040000057ab9 */ /* 0x000fe40000000800 */
[----:B------:R-:W-:-:S04]  /*0a60*/  UIMAD.WIDE.U32 UR4, UR4, UR5, URZ ;  /* 0x00000005040472a5 */ /* 0x000fc8000f8e003f */
[----:B------:R-:W2:Y:S01]  /*0a70*/  LDC R2, c[0x0][0x14] ;  /* 0x00000500ff027b82 */ /* 0x000ea20000000800 */
[----:B0-----:R-:W-:-:S04]  /*0a80*/  @P1 IMAD.WIDE.U32 R18, R6, R19, R8 ;  /* 0x0000001306121225 */ /* 0x001fc800078e0008 */
[----:B------:R-:W-:Y:S02]  /*0a90*/  @P1 IMAD.IADD R17, R19, 0x1, R17 ;  /* 0x0000000113111824 */ /* 0x000fe400078e0211 */
[----:B-1----:R-:W-:-:S04]  /*0aa0*/  @!P1 IMAD.WIDE.U32 R8, R11, R14, R6 ;  /* 0x0000000e0b089225 */ /* 0x002fc800078e0006 */
[----:B------:R-:W-:Y:S02]  /*0ab0*/  @!P1 IMAD.MOV.U32 R18, RZ, RZ, R8 ;  /* 0x000000ffff129224 */ /* 0x000fe400078e0008 */
[----:B------:R-:W-:Y:S02]  /*0ac0*/  @!P1 IMAD.MOV.U32 R17, RZ, RZ, R9 ;  /* 0x000000ffff119224 */ /* 0x000fe400078e0009 */
[----:B--2---:R-:W-:-:S04]  /*0ad0*/  IMAD.WIDE.U32 R12, R2, UR4, RZ ;  /* 0x00000004020c7c25 */ /* 0x004fc8000f8e00ff */
[----:B------:R-:W-:Y:S01]  /*0ae0*/  IMAD R23, R2, UR5, RZ ;  /* 0x0000000502177c24 */ /* 0x000fe2000f8e02ff */
[----:B------:R0:W-:Y:S03]  /*0af0*/  STL.64 [R1], R12 ;  /* 0x0000000c01007387 */ /* 0x0001e60000100a00 */
[----:B------:R-:W-:Y:S01]  /*0b00*/  IMAD.IADD R23, R13, 0x1, R23 ;  /* 0x000000010d177824 */ /* 0x000fe200078e0217 */
[----:B------:R-:W-:Y:S06]  /*0b10*/  @P0 BRA `(.L_x_9) ;  /* 0x0000000000200947 */ /* 0x000fec0003800000 */
[----:B------:R-:W-:Y:S01]  /*0b20*/  UISETP.GE.U32.AND UP0, UPT, UR40, 0x5, UPT ;  /* 0x000000052800788c */ /* 0x000fe2000bf06070 */
[----:B------:R-:W-:Y:S01]  /*0b30*/  IADD3 R18, P0, R18, R12, RZ ;  /* 0x0000000c12127210 */ /* 0x000fe20007f1e0ff */
[----:B------:R-:W-:Y:S01]  /*0b40*/  UIMAD.WIDE.U32 UR4, UR40, -0x33333333, URZ ;  /* 0xcccccccd280478a5 */ /* 0x000fe2000f8e003f */
[----:B------:R-:W-:-:S03]  /*0b50*/  UMOV UR39, URZ ;  /* 0x0000003f00277c82 */ /* 0x000fc60008000000 */
[----:B------:R-:W-:Y:S01]  /*0b60*/  USHF.R.U32.HI UR4, URZ, 0x2, UR5 ;  /* 0x000000023f047899 */ /* 0x000fe20008011605 */
[----:B------:R-:W-:-:S03]  /*0b70*/  IMAD.X R17, R23, 0x1, R17, P0 ;  /* 0x0000000117117824 */ /* 0x000fc600000e0611 */
[----:B------:R-:W-:Y:S02]  /*0b80*/  UIMAD UR38, UR4, -0x5, UR40 ;  /* 0xfffffffb042678a4 */ /* 0x000fe4000f8e0228 */
[----:B------:R-:W-:-:S12]  /*0b90*/  @UP0 ULOP3.LUT UR39, UR4, 0x1, URZ, 0xc0, !UPT ;  /* 0x0000000104270892 */ /* 0x000fd8000f8ec03f */
.L_x_9:
[----:B------:R-:W-:Y:S01]  /*0ba0*/  ISETP.GE.U32.AND P0, PT, R18, UR8, PT ;  /* 0x0000000812007c0c */ /* 0x000fe2000bf06070 */
[----:B------:R-:W-:Y:S01]  /*0bb0*/  IMAD.MOV.U32 R19, RZ, RZ, -0x1 ;  /* 0xffffffffff137424 */ /* 0x000fe200078e00ff */
[----:B------:R-:W-:Y:S01]  /*0bc0*/  PRMT R8, RZ, 0x7610, R8 ;  /* 0x00007610ff087816 */ /* 0x000fe20000000008 */
[----:B------:R-:W-:Y:S01]  /*0bd0*/  IMAD.MOV.U32 R22, RZ, RZ, -0x1 ;  /* 0xffffffffff167424 */ /* 0x000fe200078e00ff */
[----:B------:R-:W-:Y:S01]  /*0be0*/  ISETP.GE.U32.AND.EX P0, PT, R17, UR9, PT, P0 ;  /* 0x0000000911007c0c */ /* 0x000fe2000bf06100 */
[----:B------:R-:W-:-:S12]  /*0bf0*/  IMAD.MOV.U32 R2, RZ, RZ, -0x1 ;  /* 0xffffffffff027424 */ /* 0x000fd800078e00ff */
[----:B------:R-:W-:Y:S05]  /*0c00*/  @P0 BRA `(.L_x_10) ;  /* 0x00000004005c0947 */ /* 0x000fea0003800000 */
[----:B------:R-:W1:Y:S01]  /*0c10*/  LDC.64 R20, c[0x0][0x628] ;  /* 0x00018a00ff147b82 */ /* 0x000e620000000a00 */
[----:B------:R-:W-:Y:S02]  /*0c20*/  IMAD.MOV.U32 R8, RZ, RZ, R18 ;  /* 0x000000ffff087224 */ /* 0x000fe400078e0012 */
[----:B------:R-:W-:-:S05]  /*0c30*/  IMAD.MOV.U32 R9, RZ, RZ, R17 ;  /* 0x000000ffff097224 */ /* 0x000fca00078e0011 */
[----:B------:R-:W2:Y:S08]  /*0c40*/  LDC R2, c[0x0][0x630] ;  /* 0x00018c00ff027b82 */ /* 0x000eb00000000800 */
[----:B------:R-:W3:Y:S01]  /*0c50*/  LDC.64 R24, c[0x0][0x620] ;  /* 0x00018800ff187b82 */ /* 0x000ee20000000a00 */
[----:B-1----:R-:W-:-:S04]  /*0c60*/  ISETP.NE.U32.AND P0, PT, R20, RZ, PT ;  /* 0x000000ff1400720c */ /* 0x002fc80003f05070 */
[----:B------:R-:W-:-:S13]  /*0c70*/  ISETP.NE.AND.EX P0, PT, R21, RZ, PT, P0 ;  /* 0x000000ff1500720c */ /* 0x000fda0003f05300 */
[----:B--23--:R-:W-:Y:S05]  /*0c80*/  @!P0 BRA `(.L_x_11) ;  /* 0x0000000000288947 */ /* 0x00cfea0003800000 */
[----:B0-----:R-:W0:Y:S02]  /*0c90*/  LDC R13, c[0x0][0x634] ;  /* 0x00018d00ff0d7b82 */ /* 0x001e240000000800 */
[----:B0-----:R-:W-:-:S05]  /*0ca0*/  IADD3 R13, P0, R18, R13, RZ ;  /* 0x0000000d120d7210 */ /* 0x001fca0007f1e0ff */
[----:B------:R-:W-:-:S04]  /*0cb0*/  IMAD.X R15, RZ, RZ, R17, P0 ;  /* 0x000000ffff0f7224 */ /* 0x000fc800000e0611 */
[----:B------:R-:W-:-:S04]  /*0cc0*/  IMAD.WIDE.U32 R8, R15, R20, RZ ;  /* 0x000000140f087225 */ /* 0x000fc800078e00ff */
[----:B------:R-:W-:-:S04]  /*0cd0*/  IMAD.WIDE.U32 R10, P0, R13, R21, R8 ;  /* 0x000000150d0a7225 */ /* 0x000fc80007800008 */
[----:B------:R-:W-:-:S04]  /*0ce0*/  IMAD.WIDE.U32 R8, R13, R20, RZ ;  /* 0x000000140d087225 */ /* 0x000fc800078e00ff */
[----:B------:R-:W-:Y:S01]  /*0cf0*/  IMAD.X R13, RZ, RZ, RZ, P0 ;  /* 0x000000ffff0d7224 */ /* 0x000fe200000e06ff */
[----:B------:R-:W-:Y:S01]  /*0d00*/  IADD3 RZ, P0, R9, R10, RZ ;  /* 0x0000000a09ff7210 */ /* 0x000fe20007f1e0ff */
[----:B------:R-:W-:-:S04]  /*0d10*/  IMAD.MOV.U32 R12, RZ, RZ, R11 ;  /* 0x000000ffff0c7224 */ /* 0x000fc800078e000b */
[----:B------:R-:W-:-:S08]  /*0d20*/  IMAD.WIDE.U32.X R8, R15, R21, R12, P0 ;  /* 0x000000150f087225 */ /* 0x000fd000000e040c */
.L_x_11:
[-CC-:B------:R-:W-:Y:S01]  /*0d30*/  SHF.R.U64 R31, R8, R2.reuse, R9.reuse ;  /* 0x00000002081f7219 */ /* 0x180fe20000001209 */
[----:B0-----:R-:W0:Y:S01]  /*0d40*/  LDC R12, c[0x0][0x618] ;  /* 0x00018600ff0c7b82 */ /* 0x001e220000000800 */
[----:B------:R-:W-:Y:S01]  /*0d50*/  SHF.R.U32.HI R7, RZ, R2, R9 ;  /* 0x00000002ff077219 */ /* 0x000fe20000011609 */
[----:B------:R-:W-:Y:S01]  /*0d60*/  ULDC UR4, c[0x0][0x150] ;  /* 0x0000540000047ab9 */ /* 0x000fe20000000800 */
[----:B------:R-:W-:Y:S01]  /*0d70*/  IADD3 R11, P0, RZ, -R31, RZ ;  /* 0x8000001fff0b7210 */ /* 0x000fe20007f1e0ff */
[----:B------:R-:W-:Y:S01]  /*0d80*/  IMAD.MOV.U32 R19, RZ, RZ, R17 ;  /* 0x000000ffff137224 */ /* 0x000fe200078e0011 */
[----:B------:R-:W-:-:S03]  /*0d90*/  I2FP.F32.U32 R2, R6 ;  /* 0x0000000600027245 */ /* 0x000fc60000201000 */
[----:B------:R-:W1:Y:S01]  /*0da0*/  LDC.64 R26, c[0x0][0x640] ;  /* 0x00019000ff1a7b82 */ /* 0x000e620000000a00 */
[----:B------:R-:W-:Y:S02]  /*0db0*/  IMAD.X R13, RZ, RZ, ~R7, P0 ;  /* 0x000000ffff0d7224 */ /* 0x000fe400000e0e07 */
[----:B------:R-:W-:Y:S01]  /*0dc0*/  FMUL R2, R2, UR4 ;  /* 0x0000000402027c20 */ /* 0x000fe20008400000 */
[----:B------:R-:W-:Y:S01]  /*0dd0*/  IMAD.WIDE.U32 R8, R11, R24, R18 ;  /* 0x000000180b087225 */ /* 0x000fe200078e0012 */
[----:B------:R-:W-:-:S03]  /*0de0*/  ULDC UR4, c[0x0][0x154] ;  /* 0x0000550000047ab9 */ /* 0x000fc60000000800 */
[----:B------:R-:W-:Y:S01]  /*0df0*/  IMAD R10, R13, R24, RZ ;  /* 0x000000180d0a7224 */ /* 0x000fe200078e02ff */
[----:B------:R-:W2:Y:S01]  /*0e00*/  LDC R7, c[0x0][0x144] ;  /* 0x00005100ff077b82 */ /* 0x000ea20000000800 */
[----:B------:R-:W3:Y:S02]  /*0e10*/  F2I.U32.TRUNC.NTZ R2, R2 ;  /* 0x0000000200027305 */ /* 0x000ee4000020f000 */
[----:B------:R-:W-:-:S04]  /*0e20*/  IMAD R11, R11, R25, R10 ;  /* 0x000000190b0b7224 */ /* 0x000fc800078e020a */
[----:B------:R-:W-:Y:S01]  /*0e30*/  IMAD.IADD R9, R9, 0x1, R11 ;  /* 0x0000000109097824 */ /* 0x000fe200078e020b */
[----:B------:R-:W4:Y:S01]  /*0e40*/  LDC R22, c[0x0][0x608] ;  /* 0x00018200ff167b82 */ /* 0x000f220000000800 */
[----:B------:R-:W-:-:S03]  /*0e50*/  IMAD.MOV.U32 R11, RZ, RZ, -0x1 ;  /* 0xffffffffff0b7424 */ /* 0x000fc600078e00ff */
[--C-:B0-----:R-:W-:Y:S02]  /*0e60*/  SHF.R.U64 R20, R8, R12, R9.reuse ;  /* 0x0000000c08147219 */ /* 0x101fe40000001209 */
[----:B------:R-:W-:Y:S02]  /*0e70*/  I2FP.F32.U32 R8, R14 ;  /* 0x0000000e00087245 */ /* 0x000fe40000201000 */
[----:B------:R-:W0:Y:S01]  /*0e80*/  LDC R24, c[0x0][0x658] ;  /* 0x00019600ff187b82 */ /* 0x000e220000000800 */
[----:B-1----:R-:W-:Y:S01]  /*0e90*/  ISETP.NE.U32.AND P0, PT, R26, RZ, PT ;  /* 0x000000ff1a00720c */ /* 0x002fe20003f05070 */
[----:B---3--:R-:W-:Y:S02]  /*0ea0*/  IMAD.MOV R10, RZ, RZ, -R2 ;  /* 0x000000ffff0a7224 */ /* 0x008fe400078e0a02 */
[----:B------:R-:W-:Y:S01]  /*0eb0*/  FMUL R8, R8, UR4 ;  /* 0x0000000408087c20 */ /* 0x000fe20008400000 */
[----:B------:R-:W-:Y:S02]  /*0ec0*/  SHF.R.U32.HI R9, RZ, R12, R9 ;  /* 0x0000000cff097219 */ /* 0x000fe40000011609 */
[----:B------:R-:W-:Y:S01]  /*0ed0*/  ISETP.NE.AND.EX P0, PT, R27, RZ, PT, P0 ;  /* 0x000000ff1b00720c */ /* 0x000fe20003f05300 */
[----:B------:R1:W3:Y:S01]  /*0ee0*/  F2I.U32.TRUNC.NTZ R15, R8 ;  /* 0x00000008000f7305 */ /* 0x0002e2000020f000 */
[----:B------:R-:W1:Y:S01]  /*0ef0*/  LDC R19, c[0x0][0x148] ;  /* 0x00005200ff137b82 */ /* 0x000e620000000800 */
[----:B--2---:R-:W-:-:S07]  /*0f00*/  IMAD R2, R7, R10, R6 ;  /* 0x0000000a07027224 */ /* 0x004fce00078e0206 */
[----:B------:R-:W2:Y:S01]  /*0f10*/  LDC R25, c[0x0][0x600] ;  /* 0x00018000ff197b82 */ /* 0x000ea20000000800 */
[-CC-:B----4-:R-:W-:Y:S02]  /*0f20*/  SHF.R.U64 R32, R20, R22.reuse, R9.reuse ;  /* 0x0000001614207219 */ /* 0x190fe40000001209 */
[----:B------:R-:W-:Y:S01]  /*0f30*/  SHF.R.U32.HI R7, RZ, R22, R9 ;  /* 0x00000016ff077219 */ /* 0x000fe20000011609 */
[----:B------:R-:W-:-:S04]  /*0f40*/  IMAD.MOV.U32 R9, RZ, RZ, 0x1 ;  /* 0x00000001ff097424 */ /* 0x000fc800078e00ff */
[----:B------:R-:W4:Y:S01]  /*0f50*/  LDC R28, c[0x0][0x648] ;  /* 0x00019200ff1c7b82 */ /* 0x000f220000000800 */
[-C--:B0-----:R-:W-:Y:S02]  /*0f60*/  SHF.L.U32 R6, R11, R24.reuse, RZ ;  /* 0x000000180b067219 */ /* 0x081fe400000006ff */
[--C-:B------:R-:W-:Y:S02]  /*0f70*/  SHF.R.U64 R22, R32, R24, R7.reuse ;  /* 0x0000001820167219 */ /* 0x100fe40000001207 */
[----:B------:R-:W-:Y:S02]  /*0f80*/  LOP3.LUT R13, RZ, R6, RZ, 0x33, !PT ;  /* 0x00000006ff0d7212 */ /* 0x000fe400078e33ff */
[-C--:B------:R-:W-:Y:S01]  /*0f90*/  SHF.R.U32.HI R7, RZ, R24.reuse, R7 ;  /* 0x00000018ff077219 */ /* 0x080fe20000011607 */
[----:B------:R-:W0:Y:S01]  /*0fa0*/  LDC R29, c[0x0][0x638] ;  /* 0x00018e00ff1d7b82 */ /* 0x000e220000000800 */
[----:B------:R-:W-:Y:S01]  /*0fb0*/  SHF.L.U32 R12, R9, R24, RZ ;  /* 0x00000018090c7219 */ /* 0x000fe200000006ff */
[----:B------:R-:W-:-:S06]  /*0fc0*/  IMAD.MOV.U32 R6, RZ, RZ, R22 ;  /* 0x000000ffff067224 */ /* 0x000fcc00078e0016 */
[----:B------:R-:W0:Y:S01]  /*0fd0*/  LDC R30, c[0x0][0x610] ;  /* 0x00018400ff1e7b82 */ /* 0x000e220000000800 */
[----:B-1-3--:R-:W-:Y:S05]  /*0fe0*/  @!P0 BRA `(.L_x_12) ;  /* 0x0000000000288947 */ /* 0x00afea0003800000 */
[----:B------:R-:W1:Y:S02]  /*0ff0*/  LDC R11, c[0x0][0x64c] ;  /* 0x00019300ff0b7b82 */ /* 0x000e640000000800 */
[----:B-1----:R-:W-:-:S05]  /*1000*/  IADD3 R11, P0, R22, R11, RZ ;  /* 0x0000000b160b7210 */ /* 0x002fca0007f1e0ff */
        /* <DEDUP_REMOVED lines=8> */
.L_x_12:
[----:B----4-:R-:W-:Y:S01]  /*1090*/  SHF.R.U64 R6, R6, R28, R7 ;  /* 0x0000001c06067219 */ /* 0x010fe20000001207 */
[----:B--2---:R-:W-:Y:S01]  /*10a0*/  VIADD R7, R25, 0xffffffff ;  /* 0xffffffff19077836 */ /* 0x004fe20000000000 */
[----:B------:R-:W-:Y:S01]  /*10b0*/  LOP3.LUT R13, R32, R13, RZ, 0xc0, !PT ;  /* 0x0000000d200d7212 */ /* 0x000fe200078ec0ff */
[----:B------:R-:W-:Y:S02]  /*10c0*/  IMAD.MOV R15, RZ, RZ, -R15 ;  /* 0x000000ffff0f7224 */ /* 0x000fe400078e0a0f */
[----:B------:R-:W-:Y:S01]  /*10d0*/  IMAD.MOV R8, RZ, RZ, -R6 ;  /* 0x000000ffff087224 */ /* 0x000fe200078e0a06 */
[----:B------:R-:W-:Y:S01]  /*10e0*/  LOP3.LUT R7, R20, R7, RZ, 0xc0, !PT ;  /* 0x0000000714077212 */ /* 0x000fe200078ec0ff */
[----:B------:R-:W-:Y:S02]  /*10f0*/  IMAD R13, R12, R6, R13 ;  /* 0x000000060c0d7224 */ /* 0x000fe400078e020d */
[----:B------:R-:W-:Y:S02]  /*1100*/  @P1 IMAD R2, R19, R15, R14 ;  /* 0x0000000f13021224 */ /* 0x000fe400078e020e */
[----:B0-----:R-:W-:-:S02]  /*1110*/  IMAD R6, R8, R29, R22 ;  /* 0x0000001d08067224 */ /* 0x001fc400078e0216 */
[----:B------:R-:W-:Y:S02]  /*1120*/  IMAD R2, R13, R30, R2 ;  /* 0x0000001e0d027224 */ /* 0x000fe400078e0202 */
[----:B------:R-:W-:Y:S02]  /*1130*/  IMAD R19, R6, R25, R7 ;  /* 0x0000001906137224 */ /* 0x000fe400078e0207 */
[----:B------:R-:W-:-:S03]  /*1140*/  IMAD.MOV.U32 R8, RZ, RZ, 0x1 ;  /* 0x00000001ff087424 */ /* 0x000fc600078e00ff */
[----:B------:R-:W-:Y:S02]  /*1150*/  SEL R22, R19, R2, !P1 ;  /* 0x0000000213167207 */ /* 0x000fe40004800000 */
[----:B------:R-:W-:Y:S01]  /*1160*/  SEL R19, R2, R19, !P1 ;  /* 0x0000001302137207 */ /* 0x000fe20004800000 */
[----:B------:R-:W-:-:S07]  /*1170*/  IMAD.MOV.U32 R2, RZ, RZ, R31 ;  /* 0x000000ffff027224 */ /* 0x000fce00078e001f */
.L_x_10:
[----:B------:R-:W-:Y:S05]  /*1180*/  @!P2 BRA `(.L_x_13) ;  /* 0x000000300080a947 */ /* 0x000fea0003800000 */
[----:B------:R-:W-:-:S13]  /*1190*/  ISETP.GT.U32.AND P0, PT, R33, 0x1, PT ;  /* 0x000000012100780c */ /* 0x000fda0003f04070 */
[----:B------:R-:W-:Y:S05]  /*11a0*/  @P0 EXIT ;  /* 0x000000000000094d */ /* 0x000fea0003800000 */
.L_x_14:
[----:B------:R-:W-:-:S08]  /*11b0*/  NOP ;  /* 0x0000000000007918 */ /* 0x000fd00000000000 */
[----:B------:R-:W1:Y:S02]  /*11c0*/  USETMAXREG.TRY_ALLOC.CTAPOOL UP0, 0xe8 ;  /* 0x000000e8000079c8 */ /* 0x000e640008000600 */
[----:B-1----:R-:W-:-:S13]  /*11d0*/  PLOP3.LUT P0, PT, PT, PT, UP0, 0x80, 0x0 ;  /* 0x000000000000781c */ /* 0x002fda0003f0f008 */
[----:B------:R-:W-:Y:S05]  /*11e0*/  @!P0 BRA `(.L_x_14) ;  /* 0xfffffffc00f08947 */ /* 0x000fea000383ffff */
[----:B------:R-:W-:-:S13]  /*11f0*/  LOP3.LUT P0, RZ, R8, 0xff, RZ, 0xc0, !PT ;  /* 0x000000ff08ff7812 */ /* 0x000fda000780c0ff */
[----:B------:R-:W-:Y:S05]  /*1200*/  @!P0 EXIT ;  /* 0x000000000000894d */ /* 0x000fea0003800000 */
[----:B------:R-:W1:Y:S01]  /*1210*/  S2UR UR4, SR_CgaCtaId ;  /* 0x00000000000479c3 */ /* 0x000e620000008800 */
[----:B------:R-:W-:Y:S01]  /*1220*/  VIADD R6, R5, 0xffffffff ;  /* 0xffffffff05067836 */ /* 0x000fe20000000000 */
[----:B------:R-:W-:Y:S01]  /*1230*/  SHF.R.S32.HI R0, RZ, 0x1f, R3 ;  /* 0x0000001fff007819 */ /* 0x000fe20000011403 */
[----:B------:R-:W-:Y:S01]  /*1240*/  UMOV UR41, 0x400 ;  /* 0x0000040000297882 */ /* 0x000fe20000000000 */
[----:B------:R-:W-:Y:S02]  /*1250*/  UISETP.LT.AND UP0, UPT, UR40, 0x1, UPT ;  /* 0x000000012800788c */ /* 0x000fe4000bf01270 */
[----:B------:R-:W-:Y:S01]  /*1260*/  R2UR UR42, R6 ;  /* 0x00000000062a72ca */ /* 0x000fe200000e0000 */
[----:B------:R-:W-:Y:S01]  /*1270*/  ULDC UR6, c[0x0][0x284] ;  /* 0x0000a10000067ab9 */ /* 0x000fe20000000800 */
[CC--:B------:R-:W-:Y:S01]  /*1280*/  LEA.HI R4, R0.reuse, R3.reuse, RZ, 0x2 ;  /* 0x0000000300047211 */ /* 0x0c0fe200078f10ff */
[----:B------:R-:W-:Y:S01]  /*1290*/  USEL UR43, UR40, 0x1, UP0 ;  /* 0x00000001282b7887 */ /* 0x000fe20008000000 */
[----:B------:R-:W-:Y:S01]  /*12a0*/  LEA.HI R0, R0, R3, RZ, 0x5 ;  /* 0x0000000300007211 */ /* 0x000fe200078f28ff */
[----:B------:R-:W-:Y:S01]  /*12b0*/  USHF.L.U32 UR46, UR40, 0x1, URZ ;  /* 0x00000001282e7899 */ /* 0x000fe2000800063f */
[--C-:B------:R-:W-:Y:S01]  /*12c0*/  SHF.R.S32.HI R58, RZ, 0x2, R4.reuse ;  /* 0x00000002ff3a7819 */ /* 0x100fe20000011404 */
[----:B------:R-:W-:Y:S01]  /*12d0*/  UIADD3 UR43, -UR43, UR40, URZ ;  /* 0x000000282b2b7290 */ /* 0x000fe2000fffe13f */
[----:B------:R-:W-:-:S02]  /*12e0*/  SHF.R.S32.HI R5, RZ, 0x1f, R4 ;  /* 0x0000001fff057819 */ /* 0x000fc40000011404 */
[----:B------:R-:W-:Y:S02]  /*12f0*/  LOP3.LUT R60, R4, 0xfffffffc, RZ, 0xc0, !PT ;  /* 0xfffffffc043c7812 */ /* 0x000fe400078ec0ff */
[----:B------:R-:W-:Y:S01]  /*1300*/  LEA.HI R5, R5, R58, RZ, 0x3 ;  /* 0x0000003a05057211 */ /* 0x000fe200078f18ff */
[----:B------:R-:W-:Y:S01]  /*1310*/  USHF.L.U32 UR42, UR42, 0x3, URZ ;  /* 0x000000032a2a7899 */ /* 0x000fe2000800063f */
[----:B------:R-:W-:Y:S01]  /*1320*/  ISETP.NE.AND P0, PT, R6, RZ, PT ;  /* 0x000000ff0600720c */ /* 0x000fe20003f05270 */
[----:B------:R-:W-:Y:S01]  /*1330*/  IMAD.IADD R60, R3, 0x1, -R60 ;  /* 0x00000001033c7824 */ /* 0x000fe200078e0a3c */
[----:B------:R-:W-:Y:S01]  /*1340*/  LOP3.LUT R5, R5, 0xfffffff8, RZ, 0xc0, !PT ;  /* 0xfffffff805057812 */ /* 0x000fe200078ec0ff */
[----:B-1----:R-:W-:Y:S02]  /*1350*/  ULEA UR41, UR4, UR41, 0x18 ;  /* 0x0000002904297291 */ /* 0x002fe4000f8ec03f */
[----:B------:R-:W-:Y:S01]  /*1360*/  IMAD.U32 R62, RZ, RZ, UR42 ;  /* 0x0000002aff3e7e24 */ /* 0x000fe2000f8e00ff */
[----:B------:R-:W-:Y:S01]  /*1370*/  SEL R67, RZ, 0x1, P0 ;  /* 0x00000001ff437807 */ /* 0x000fe20000000000 */
[----:B------:R-:W-:Y:S01]  /*1380*/  IMAD.IADD R58, R58, 0x1, -R5 ;  /* 0x000000013a3a7824 */ /* 0x000fe200078e0a05 */
[----:B------:R-:W-:Y:S01]  /*1390*/  UIADD3 UR47, UR41, 0x60, URZ ;  /* 0x00000060292f7890 */ /* 0x000fe2000fffe03f */
[----:B------:R-:W-:Y:S01]  /*13a0*/  SHF.R.S32.HI R5, RZ, 0x5, R0 ;  /* 0x00000005ff057819 */ /* 0x000fe20000011400 */
[----:B------:R-:W-:Y:S01]  /*13b0*/  UIADD3 UR4, UR41, 0x180, URZ ;  /* 0x0000018029047890 */ /* 0x000fe2000fffe03f */
[C---:B------:R-:W-:Y:S01]  /*13c0*/  LOP3.LUT R64, R62.reuse, 0x8, RZ, 0xc0, !PT ;  /* 0x000000083e407812 */ /* 0x040fe200078ec0ff */
[----:B------:R-:W-:Y:S01]  /*13d0*/  UIADD3 UR5, UR41, 0xa180, URZ ;  /* 0x0000a18029057890 */ /* 0x000fe2000fffe03f */
[--C-:B------:R-:W-:Y:S01]  /*13e0*/  SHF.R.S32.HI R59, RZ, 0x1f, R58.reuse ;  /* 0x0000001fff3b7819 */ /* 0x100fe2000001143a */
[----:B------:R-:W-:Y:S01]  /*13f0*/  USHF.R.U32.HI UR4, URZ, 0x4, UR4 ;  /* 0x000000043f047899 */ /* 0x000fe20008011604 */
[C-C-:B------:R-:W-:Y:S01]  /*1400*/  IMAD R65, R5.reuse, -0x10, -R58.reuse ;  /* 0xfffffff005417824 */ /* 0x140fe200078e0a3a */
[----:B------:R-:W-:Y:S01]  /*1410*/  USHF.R.U32.HI UR5, URZ, 0x4, UR5 ;  /* 0x000000043f057899 */ /* 0x000fe20008011605 */
[----:B------:R-:W-:Y:S01]  /*1420*/  IMAD.U32 R61, RZ, RZ, UR47 ;  /* 0x0000002fff3d7e24 */ /* 0x000fe2000f8e00ff */
[----:B------:R-:W-:Y:S01]  /*1430*/  ULOP3.LUT UR4, UR4, 0x3fff, URZ, 0xc0, !UPT ;  /* 0x00003fff04047892 */ /* 0x000fe2000f8ec03f */
[----:B------:R-:W-:Y:S01]  /*1440*/  IMAD.WIDE R58, R5, 0x10, R58 ;  /* 0x00000010053a7825 */ /* 0x000fe200078e023a */
[----:B------:R-:W-:Y:S01]  /*1450*/  ULOP3.LUT UR5, UR5, 0x3fff, URZ, 0xc0, !UPT ;  /* 0x00003fff05057892 */ /* 0x000fe2000f8ec03f */
[----:B------:R-:W-:Y:S01]  /*1460*/  LOP3.LUT R62, R62, 0x8, RZ, 0xc, !PT ;  /* 0x000000083e3e7812 */ /* 0x000fe200078e0cff */
[----:B------:R-:W-:Y:S01]  /*1470*/  ULOP3.LUT UR44, UR4, 0x10000, URZ, 0xfc, !UPT ;  /* 0x00010000042c7892 */ /* 0x000fe2000f8efc3f */
[----:B------:R-:W-:Y:S01]  /*1480*/  VIADD R63, R61, UR42 ;  /* 0x0000002a3d3f7c36 */ /* 0x000fe20008000000 */
[----:B------:R-:W-:Y:S01]  /*1490*/  LOP3.LUT R64, R64, 0x18, RZ, 0x3c, !PT ;  /* 0x0000001840407812 */ /* 0x000fe200078e3cff */
[----:B------:R-:W-:Y:S01]  /*14a0*/  VIADD R65, R65, UR6 ;  /* 0x0000000641417c36 */ /* 0x000fe20008000000 */
[----:B------:R-:W-:-:S12]  /*14b0*/  ULOP3.LUT UR45, UR5, 0x10000, URZ, 0xfc, !UPT ;  /* 0x00010000052d7892 */ /* 0x000fd8000f8efc3f */
.L_x_102:
[----:B------:R-:W-:Y:S01]  /*14c0*/  SHF.L.U32 R0, R67, 0x1f, RZ ;  /* 0x0000001f43007819 */ /* 0x000fe200000006ff */
[----:B------:R-:W-:Y:S02]  /*14d0*/  ULDC UR4, c[0x0][0x28c] ;  /* 0x0000a30000047ab9 */ /* 0x000fe40000000800 */
[----:B------:R-:W-:Y:S01]  /*14e0*/  ISETP.LT.AND P1, PT, RZ, UR4, PT ;  /* 0x00000004ff007c0c */ /* 0x000fe2000bf21270 */
[----:B-1----:R-:W1:Y:S02]  /*14f0*/  SYNCS.PHASECHK.TRANS64.TRYWAIT P0, [R61+UR42], R0 ;  /* 0x000000003d0075a7 */ /* 0x002e64000800016a */
[----:B-1-34-:R-:W-:Y:S10]  /*1500*/  @!P0 BRA `(.L_x_15) ;  /* 0x0000003c00b48947 */ /* 0x01aff40003800000 */
.L_x_125:
[----:B------:R-:W-:Y:S05]  /*1510*/  @P1 BRA `(.L_x_16) ;  /* 0x0000000000401947 */ /* 0x000fea0003800000 */
[----:B-1----:R-:W-:Y:S01]  /*1520*/  MOV R0, 0x0 ;  /* 0x0000000000007802 */ /* 0x002fe20000000f00 */
[----:B------:R-:W-:Y:S01]  /*1530*/  ULDC.64 UR4, c[0x4][0x68] ;  /* 0x01001a0000047ab9 */ /* 0x000fe20000000a00 */
[----:B------:R-:W-:Y:S01]  /*1540*/  ULDC.64 UR6, c[0x4][0x8] ;  /* 0x0100020000067ab9 */ /* 0x000fe20000000a00 */
[----:B------:R-:W-:Y:S01]  /*1550*/  IMAD.U32 R4, RZ, RZ, UR4 ;  /* 0x00000004ff047e24 */ /* 0x000fe2000f8e00ff */
[----:B------:R1:W2:Y:S01]  /*1560*/  LDC.64 R14, c[0x4][R0] ;  /* 0x01000000000e7b82 */ /* 0x0002a20000000a00 */
[----:B------:R-:W-:Y:S01]  /*1570*/  IMAD.U32 R5, RZ, RZ, UR5 ;  /* 0x00000005ff057e24 */ /* 0x000fe2000f8e00ff */
[----:B------:R-:W-:Y:S01]  /*1580*/  ULDC.64 UR4, c[0x4][0x70] ;  /* 0x01001c0000047ab9 */ /* 0x000fe20000000a00 */
[----:B------:R-:W-:Y:S02]  /*1590*/  IMAD.U32 R10, RZ, RZ, UR6 ;  /* 0x00000006ff0a7e24 */ /* 0x000fe4000f8e00ff */
[----:B------:R-:W-:Y:S02]  /*15a0*/  IMAD.U32 R6, RZ, RZ, UR4 ;  /* 0x00000004ff067e24 */ /* 0x000fe4000f8e00ff */
[----:B------:R-:W-:-:S02]  /*15b0*/  IMAD.U32 R7, RZ, RZ, UR5 ;  /* 0x00000005ff077e24 */ /* 0x000fc4000f8e00ff */
[----:B------:R-:W-:Y:S02]  /*15c0*/  IMAD.U32 R11, RZ, RZ, UR7 ;  /* 0x00000007ff0b7e24 */ /* 0x000fe4000f8e00ff */
[----:B------:R-:W-:Y:S02]  /*15d0*/  IMAD.MOV.U32 R8, RZ, RZ, 0x1e1 ;  /* 0x000001e1ff087424 */ /* 0x000fe400078e00ff */
[----:B0-----:R-:W-:Y:S02]  /*15e0*/  IMAD.MOV.U32 R12, RZ, RZ, 0x1 ;  /* 0x00000001ff0c7424 */ /* 0x001fe400078e00ff */
[----:B-1----:R-:W-:-:S07]  /*15f0*/  IMAD.MOV.U32 R13, RZ, RZ, RZ ;  /* 0x000000ffff0d7224 */ /* 0x002fce00078e00ff */
[----:B------:R-:W-:-:S07]  /*1600*/  LEPC R20, `(.L_x_16) ;  /* 0x000000001014794e */ /* 0x000fce0000000000 */
[----:B--2--5:R-:W-:Y:S05]  /*1610*/  CALL.ABS.NOINC R14 ;  /* 0x000000000e007343 */ /* 0x024fea0003c00000 */
.L_x_16:
[----:B-1----:R-:W-:-:S04]  /*1620*/  LOP3.LUT R0, R16, 0x1, RZ, 0xfc, !PT ;  /* 0x0000000110007812 */ /* 0x002fc800078efcff */
[----:B------:R-:W-:-:S13]  /*1630*/  ISETP.NE.AND P0, PT, R0, 0x3, PT ;  /* 0x000000030000780c */ /* 0x000fda0003f05270 */
[----:B------:R-:W-:Y:S05]  /*1640*/  @!P0 BRA `(.L_x_17) ;  /* 0x0000000000048947 */ /* 0x000fea0003800000 */
[----:B------:R-:W-:Y:S01]  /*1650*/  BPT.TRAP 0x1 ;  /* 0x000000040000795c */ /* 0x000fe20000300000 */
.L_x_17:
[----:B------:R-:W-:Y:S02]  /*1660*/  IMAD.U32 R3, RZ, RZ, UR38 ;  /* 0x00000026ff037e24 */ /* 0x000fe4000f8e00ff */
[----:B------:R-:W-:-:S03]  /*1670*/  IMAD.U32 R0, RZ, RZ, UR39 ;  /* 0x00000027ff007e24 */ /* 0x000fc6000f8e00ff */
[----:B------:R-:W-:Y:S02]  /*1680*/  LEA R3, R3, UR41, 0x3 ;  /* 0x0000002903037c11 */ /* 0x000fe4000f8e18ff */
[----:B------:R-:W-:-:S04]  /*1690*/  SHF.L.U32 R0, R0, 0x1f, RZ ;  /* 0x0000001f00007819 */ /* 0x000fc800000006ff */
[----:B------:R1:W2:Y:S01]  /*16a0*/  SYNCS.PHASECHK.TRANS64.TRYWAIT P1, [R3+URZ], R0 ;  /* 0x00000000030075a7 */ /* 0x0002a2000802017f */
[----:B------:R-:W-:Y:S05]  /*16b0*/  @!P0 BRA `(.L_x_18) ;  /* 0x0000000000048947 */ /* 0x000fea0003800000 */
[----:B------:R-:W-:Y:S01]  /*16c0*/  BPT.TRAP 0x1 ;  /* 0x000000040000795c */ /* 0x000fe20000300000 */
.L_x_18:
[----:B--2---:R-:W-:Y:S05]  /*16d0*/  @P1 BRA `(.L_x_19) ;  /* 0x0000000000081947 */ /* 0x004fea0003800000 */
[----:B------:R-:W2:Y:S02]  /*16e0*/  SYNCS.PHASECHK.TRANS64.TRYWAIT P1, [R3+URZ], R0 ;  /* 0x00000000030075a7 */ /* 0x000ea4000802017f */
[----:B--2---:R-:W-:Y:S05]  /*16f0*/  @!P1 BRA `(.L_x_20) ;  /* 0x0000003c004c9947 */ /* 0x004fea0003800000 */
.L_x_19:
[----:B------:R-:W-:Y:S05]  /*1700*/  WARPSYNC.ALL ;  /* 0x0000000000007948 */ /* 0x000fea0003800000 */
[----:B------:R-:W-:Y:S01]  /*1710*/  ULEA UR8, UR38, UR44, 0x9 ;  /* 0x0000002c26087291 */ /* 0x000fe2000f8e483f */
[----:B------:R-:W-:Y:S01]  /*1720*/  WARPGROUP.ARRIVE ;  /* 0x00000000000079c5 */ /* 0x000fe20000000000 */
[----:B------:R-:W-:Y:S01]  /*1730*/  ULEA UR9, UR38, UR45, 0x9 ;  /* 0x0000002d26097291 */ /* 0x000fe2000f8e483f */
[----:B-12---:R-:W-:Y:S01]  /*1740*/  IMAD.U32 R0, RZ, RZ, UR43 ;  /* 0x0000002bff007e24 */ /* 0x006fe2000f8e00ff */
[----:B------:R-:W-:Y:S01]  /*1750*/  UMOV UR5, 0x40000040 ;  /* 0x4000004000057882 */ /* 0x000fe20000000000 */
[----:B------:R-:W-:-:S02]  /*1760*/  UMOV UR7, 0x40000040 ;  /* 0x4000004000077882 */ /* 0x000fc40000000000 */
[----:B------:R-:W-:Y:S01]  /*1770*/  UMOV UR4, UR8 ;  /* 0x0000000800047c82 */ /* 0x000fe20008000000 */
[----:B------:R-:W-:Y:S01]  /*1780*/  ISETP.GE.AND P1, PT, R0, 0x1, PT ;  /* 0x000000010000780c */ /* 0x000fe20003f26270 */
[----:B------:R-:W-:Y:S02]  /*1790*/  UMOV UR6, UR9 ;  /* 0x0000000900067c82 */ /* 0x000fe40008000000 */
[----:B------:R-:W-:Y:S01]  /*17a0*/  IGMMA.64x64x32.S8.S8 R24, gdesc[UR4], RZ, !UPT, gsb0 ;  /* 0x01e00000041879f1 */ /* 0x000fe2000c0410ff */
[----:B------:R-:W-:Y:S02]  /*17b0*/  UIADD3 UR4, UR8, 0x2, URZ ;  /* 0x0000000208047890 */ /* 0x000fe4000fffe03f */
[----:B------:R-:W-:Y:S01]  /*17c0*/  UIADD3 UR6, UR9, 0x2, URZ ;  /* 0x0000000209067890 */ /* 0x000fe2000fffe03f */
[----:B------:R-:W-:Y:S01]  /*17d0*/  UMOV UR5, 0x40000040 ;  /* 0x4000004000057882 */ /* 0x000fe20000000000 */
[----:B------:R-:W-:Y:S01]  /*17e0*/  UMOV UR7, 0x40000040 ;  /* 0x4000004000077882 */ /* 0x000fe20000000000 */
[----:B------:R-:W-:-:S02]  /*17f0*/  WARPGROUP.DEPBAR.LE gsb0, 0x0 ;  /* 0x00008000000079c5 */ /* 0x000fc40000010000 */
[----:B------:R-:W-:-:S06]  /*1800*/  WARPGROUP.ARRIVE ;  /* 0x00000000000079c5 */ /* 0x000fcc0000000000 */
[----:B------:R-:W-:Y:S01]  /*1810*/  IGMMA.64x64x32.S8.S8 R24, gdesc[UR4], R24, gsb0 ;  /* 0x01e00000041879f1 */ /* 0x000fe20008041018 */
[----:B------:R-:W-:Y:S02]  /*1820*/  UIADD3 UR4, UR8, 0x4, URZ ;  /* 0x0000000408047890 */ /* 0x000fe4000fffe03f */
[----:B------:R-:W-:Y:S01]  /*1830*/  UIADD3 UR6, UR9, 0x4, URZ ;  /* 0x0000000409067890 */ /* 0x000fe2000fffe03f */
[----:B------:R-:W-:Y:S01]  /*1840*/  UMOV UR5, 0x40000040 ;  /* 0x4000004000057882 */ /* 0x000fe20000000000 */
[----:B------:R-:W-:Y:S01]  /*1850*/  UMOV UR7, 0x40000040 ;  /* 0x4000004000077882 */ /* 0x000fe20000000000 */
[----:B------:R-:W-:Y:S02]  /*1860*/  WARPGROUP.DEPBAR.LE gsb0, 0x0 ;  /* 0x00008000000079c5 */ /* 0x000fe40000010000 */
        /* <DEDUP_REMOVED lines=8> */
[----:B------:R-:W-:Y:S03]  /*18f0*/  IGMMA.64x64x32.S8.S8 R24, gdesc[UR4], R24, gsb0 ;  /* 0x01e00000041879f1 */ /* 0x000fe60008041018 */
[----:B------:R-:W-:Y:S02]  /*1900*/  WARPGROUP.DEPBAR.LE gsb0, 0x0 ;  /* 0x00008000000079c5 */ /* 0x000fe40000010000 */
[----:B------:R-:W-:Y:S05]  /*1910*/  @!P1 BRA `(.L_x_21) ;  /* 0x0000000400109947 */ /* 0x000fea0003800000 */
[----:B------:R-:W-:Y:S01]  /*1920*/  UIADD3 UR4, UR38, 0x1, URZ ;  /* 0x0000000126047890 */ /* 0x000fe2000fffe03f */
[----:B------:R-:W-:Y:S01]  /*1930*/  IMAD.U32 R0, RZ, RZ, UR43 ;  /* 0x0000002bff007e24 */ /* 0x000fe2000f8e00ff */
[----:B------:R-:W-:Y:S02]  /*1940*/  UMOV UR9, UR38 ;  /* 0x0000002600097c82 */ /* 0x000fe40008000000 */
[----:B------:R-:W-:-:S04]  /*1950*/  UISETP.NE.AND UP0, UPT, UR4, 0x5, UPT ;  /* 0x000000050400788c */ /* 0x000fc8000bf05270 */
[----:B------:R-:W-:Y:S02]  /*1960*/  USEL UR5, URZ, 0x1, UP0 ;  /* 0x000000013f057887 */ /* 0x000fe40008000000 */
[----:B------:R-:W-:Y:S02]  /*1970*/  USEL UR8, UR4, URZ, UP0 ;  /* 0x0000003f04087287 */ /* 0x000fe40008000000 */
[----:B------:R-:W-:-:S06]  /*1980*/  ULOP3.LUT UR5, UR39, UR5, URZ, 0x3c, !UPT ;  /* 0x0000000527057292 */ /* 0x000fcc000f8e3c3f */
[----:B------:R-:W-:-:S07]  /*1990*/  IMAD.U32 R5, RZ, RZ, UR5 ;  /* 0x00000005ff057e24 */ /* 0x000fce000f8e00ff */
.L_x_28:
[----:B-12---:R-:W-:Y:S05]  /*19a0*/  @!P0 BRA `(.L_x_22) ;  /* 0x0000000000048947 */ /* 0x006fea0003800000 */
[----:B------:R-:W-:Y:S01]  /*19b0*/  BPT.TRAP 0x1 ;  /* 0x000000040000795c */ /* 0x000fe20000300000 */
.L_x_22:
[----:B------:R-:W-:Y:S01]  /*19c0*/  ULEA UR4, UR8, UR41, 0x3 ;  /* 0x0000002908047291 */ /* 0x000fe2000f8e183f */
[----:B------:R-:W-:-:S08]  /*19d0*/  SHF.L.U32 R3, R5, 0x1f, RZ ;  /* 0x0000001f05037819 */ /* 0x000fd000000006ff */
[----:B------:R1:W2:Y:S01]  /*19e0*/  SYNCS.PHASECHK.TRANS64.TRYWAIT P1, [UR4], R3 ;  /* 0x00000003ff0075a7 */ /* 0x0002a20008020144 */
[----:B------:R-:W-:Y:S05]  /*19f0*/  @!P0 BRA `(.L_x_23) ;  /* 0x0000000000048947 */ /* 0x000fea0003800000 */
[----:B------:R-:W-:Y:S01]  /*1a00*/  BPT.TRAP 0x1 ;  /* 0x000000040000795c */ /* 0x000fe20000300000 */
.L_x_23:
[----:B--2---:R-:W-:Y:S05]  /*1a10*/  @P1 BRA `(.L_x_24) ;  /* 0x0000000000081947 */ /* 0x004fea0003800000 */
[----:B------:R-:W2:Y:S02]  /*1a20*/  SYNCS.PHASECHK.TRANS64.TRYWAIT P1, [UR4], R3 ;  /* 0x00000003ff0075a7 */ /* 0x000ea40008020144 */
[----:B--2---:R-:W-:Y:S05]  /*1a30*/  @!P1 BRA `(.L_x_25) ;  /* 0x0000003800909947 */ /* 0x004fea0003800000 */
.L_x_24:
[----:B------:R-:W-:Y:S01]  /*1a40*/  ULEA UR10, UR8, UR44, 0x9 ;  /* 0x0000002c080a7291 */ /* 0x000fe2000f8e483f */
[----:B------:R-:W-:Y:S01]  /*1a50*/  WARPGROUP.ARRIVE ;  /* 0x00000000000079c5 */ /* 0x000fe20000000000 */
[----:B------:R-:W-:Y:S01]  /*1a60*/  ULEA UR11, UR8, UR45, 0x9 ;  /* 0x0000002d080b7291 */ /* 0x000fe2000f8e483f */
[----:B------:R-:W-:Y:S01]  /*1a70*/  UMOV UR5, 0x40000040 ;  /* 0x4000004000057882 */ /* 0x000fe20000000000 */
[----:B------:R-:W-:-:S03]  /*1a80*/  UMOV UR7, 0x40000040 ;  /* 0x4000004000077882 */ /* 0x000fc60000000000 */
[----:B------:R-:W-:Y:S02]  /*1a90*/  UMOV UR4, UR10 ;  /* 0x0000000a00047c82 */ /* 0x000fe40008000000 */
[----:B------:R-:W-:Y:S02]  /*1aa0*/  UMOV UR6, UR11 ;  /* 0x0000000b00067c82 */ /* 0x000fe40008000000 */
[----:B------:R-:W-:Y:S01]  /*1ab0*/  IGMMA.64x64x32.S8.S8 R24, gdesc[UR4], R24, gsb0 ;  /* 0x01e00000041879f1 */ /* 0x000fe20008041018 */
        /* <DEDUP_REMOVED lines=23> */
[----:B------:R-:W-:Y:S01]  /*1c30*/  BPT.TRAP 0x1 ;  /* 0x000000040000795c */ /* 0x000fe20000300000 */
.L_x_26:
[----:B------:R-:W-:Y:S01]  /*1c40*/  ULEA UR4, UR9, UR41, 0x3 ;  /* 0x0000002909047291 */ /* 0x000fe2000f8e183f */
[----:B------:R-:W-:-:S03]  /*1c50*/  ISETP.GT.U32.AND P1, PT, R16, 0x1, PT ;  /* 0x000000011000780c */ /* 0x000fc60003f24070 */
[----:B------:R-:W-:-:S04]  /*1c60*/  UIADD3 UR4, UR4, 0x28, URZ ;  /* 0x0000002804047890 */ /* 0x000fc8000fffe03f */
[----:B------:R-:W-:-:S09]  /*1c70*/  UPRMT UR4, URZ, 0x654, UR4 ;  /* 0x000006543f047896 */ /* 0x000fd20008000004 */
[----:B------:R-:W-:Y:S01]  /*1c80*/  SYNCS.ARRIVE.TRANS64.RED.A1T0 RZ, [UR4], RZ ;  /* 0x000000ffffff79a7 */ /* 0x000fe20008100404 */
[----:B------:R-:W-:Y:S05]  /*1c90*/  @P1 BRA `(.L_x_27) ;  /* 0x0000000000041947 */ /* 0x000fea0003800000 */
[----:B------:R-:W-:Y:S01]  /*1ca0*/  BPT.TRAP 0x1 ;  /* 0x000000040000795c */ /* 0x000fe20000300000 */
.L_x_27:
[----:B------:R-:W-:Y:S01]  /*1cb0*/  UIADD3 UR8, UR8, 0x1, URZ ;  /* 0x0000000108087890 */ /* 0x000fe2000fffe03f */
[C---:B------:R-:W-:Y:S01]  /*1cc0*/  ISETP.GT.AND P1, PT, R0.reuse, 0x1, PT ;  /* 0x000000010000780c */ /* 0x040fe20003f24270 */
[----:B------:R-:W-:Y:S01]  /*1cd0*/  UIADD3 UR9, UR9, 0x1, URZ ;  /* 0x0000000109097890 */ /* 0x000fe2000fffe03f */
[----:B------:R-:W-:Y:S01]  /*1ce0*/  VIADD R0, R0, 0xffffffff ;  /* 0xffffffff00007836 */ /* 0x000fe20000000000 */
[----:B------:R-:W-:Y:S02]  /*1cf0*/  UISETP.NE.AND UP0, UPT, UR8, 0x5, UPT ;  /* 0x000000050800788c */ /* 0x000fe4000bf05270 */
[----:B------:R-:W-:Y:S02]  /*1d00*/  UISETP.NE.AND UP1, UPT, UR9, 0x5, UPT ;  /* 0x000000050900788c */ /* 0x000fe4000bf25270 */
[----:B------:R-:W-:Y:S02]  /*1d10*/  USEL UR4, URZ, 0x1, UP0 ;  /* 0x000000013f047887 */ /* 0x000fe40008000000 */
[----:B------:R-:W-:-:S02]  /*1d20*/  USEL UR8, UR8, URZ, UP0 ;  /* 0x0000003f08087287 */ /* 0x000fc40008000000 */
[----:B------:R-:W-:Y:S02]  /*1d30*/  USEL UR9, UR9, URZ, UP1 ;  /* 0x0000003f09097287 */ /* 0x000fe40008800000 */
[----:B------:R-:W-:Y:S01]  /*1d40*/  LOP3.LUT R5, R5, UR4, RZ, 0x3c, !PT ;  /* 0x0000000405057c12 */ /* 0x000fe2000f8e3cff */
[----:B------:R-:W-:Y:S09]  /*1d50*/  @P1 BRA `(.L_x_28) ;  /* 0xfffffffc00101947 */ /* 0x000ff2000383ffff */
.L_x_21:
[----:B------:R-:W3:Y:S01]  /*1d60*/  LDC R0, c[0x0][0x28c] ;  /* 0x0000a300ff007b82 */ /* 0x000ee20000000800 */
[----:B------:R4:W-:Y:S01]  /*1d70*/  SYNCS.ARRIVE.TRANS64.A1T0 RZ, [R62+UR47], RZ ;  /* 0x000000ff3eff79a7 */ /* 0x0009e2000810002f */
[----:B---3--:R-:W-:-:S13]  /*1d80*/  ISETP.GE.AND P1, PT, R0, 0x1, PT ;  /* 0x000000010000780c */ /* 0x008fda0003f26270 */
[----:B----4-:R-:W-:Y:S05]  /*1d90*/  @!P1 BRA `(.L_x_29) ;  /* 0x0000000000349947 */ /* 0x010fea0003800000 */
[----:B------:R-:W-:Y:S05]  /*1da0*/  @!P0 BRA `(.L_x_30) ;  /* 0x0000000000048947 */ /* 0x000fea0003800000 */
[----:B------:R-:W-:Y:S01]  /*1db0*/  BPT.TRAP 0x1 ;  /* 0x000000040000795c */ /* 0x000fe20000300000 */
.L_x_30:
[----:B------:R-:W-:Y:S01]  /*1dc0*/  UIADD3 UR6, UR43, UR38, URZ ;  /* 0x000000262b067290 */ /* 0x000fe2000fffe03f */
[----:B------:R-:W-:-:S03]  /*1dd0*/  ISETP.GT.U32.AND P0, PT, R16, 0x1, PT ;  /* 0x000000011000780c */ /* 0x000fc60003f04070 */
[----:B------:R-:W-:-:S04]  /*1de0*/  UIMAD.WIDE.U32 UR4, UR6, -0x33333333, URZ ;  /* 0xcccccccd060478a5 */ /* 0x000fc8000f8e003f */
[----:B------:R-:W-:-:S04]  /*1df0*/  USHF.R.U32.HI UR4, URZ, 0x2, UR5 ;  /* 0x000000023f047899 */ /* 0x000fc80008011605 */
[----:B------:R-:W-:-:S04]  /*1e00*/  UIMAD UR6, UR4, -0x5, UR6 ;  /* 0xfffffffb040678a4 */ /* 0x000fc8000f8e0206 */
[----:B------:R-:W-:-:S04]  /*1e10*/  ULEA UR6, UR6, UR41, 0x3 ;  /* 0x0000002906067291 */ /* 0x000fc8000f8e183f */
[----:B------:R-:W-:-:S04]  /*1e20*/  UIADD3 UR6, UR6, 0x28, URZ ;  /* 0x0000002806067890 */ /* 0x000fc8000fffe03f */
[----:B------:R-:W-:-:S09]  /*1e30*/  UPRMT UR6, URZ, 0x654, UR6 ;  /* 0x000006543f067896 */ /* 0x000fd20008000006 */
[----:B------:R-:W-:Y:S01]  /*1e40*/  SYNCS.ARRIVE.TRANS64.RED.A1T0 RZ, [UR6], RZ ;  /* 0x000000ffffff79a7 */ /* 0x000fe20008100406 */
[----:B------:R-:W-:Y:S05]  /*1e50*/  @P0 BRA `(.L_x_29) ;  /* 0x0000000000040947 */ /* 0x000fea0003800000 */
[----:B------:R-:W-:Y:S01]  /*1e60*/  BPT.TRAP 0x1 ;  /* 0x000000040000795c */ /* 0x000fe20000300000 */
.L_x_29:
[----:B------:R-:W-:Y:S01]  /*1e70*/  SHF.L.U32 R0, R67, 0x1f, RZ ;  /* 0x0000001f43007819 */ /* 0x000fe200000006ff */
[----:B------:R-:W-:Y:S01]  /*1e80*/  UIADD3 UR38, UR46, UR38, URZ ;  /* 0x000000262e267290 */ /* 0x000fe2000fffe03f */
[----:B------:R-:W3:Y:S01]  /*1e90*/  LDC R15, c[0x0][0x288] ;  /* 0x0000a200ff0f7b82 */ /* 0x000ee20000000800 */
[----:B------:R-:W-:Y:S01]  /*1ea0*/  UISETP.GE.U32.AND UP1, UPT, UR46, 0x5, UPT ;  /* 0x000000052e00788c */ /* 0x000fe2000bf26070 */
[----:B------:R-:W-:Y:S01]  /*1eb0*/  IMAD.SHL.U32 R8, R60, 0x2, RZ ;  /* 0x000000023c087824 */ /* 0x000fe200078e00ff */
[----:B------:R-:W-:Y:S02]  /*1ec0*/  UISETP.GT.U32.AND UP0, UPT, UR38, 0x4, UPT ;  /* 0x000000042600788c */ /* 0x000fe4000bf04070 */
[----:B------:R-:W-:Y:S02]  /*1ed0*/  UIMAD.WIDE.U32 UR4, UR38, -0x33333333, URZ ;  /* 0xcccccccd260478a5 */ /* 0x000fe4000f8e003f */
[----:B------:R-:W-:Y:S01]  /*1ee0*/  UISETP.LT.U32.AND UP0, UPT, UR46, 0x5, UP0 ;  /* 0x000000052e00788c */ /* 0x000fe20008701070 */
[----:B------:R-:W4:Y:S01]  /*1ef0*/  SYNCS.PHASECHK.TRANS64.TRYWAIT P0, [R61+UR42+0x10], R0 ;  /* 0x000010003d0075a7 */ /* 0x000f22000800016a */
[----:B------:R-:W-:Y:S01]  /*1f00*/  USHF.R.U32.HI UR4, URZ, 0x2, UR5 ;  /* 0x000000023f047899 */ /* 0x000fe20008011605 */
[----:B------:R-:W-:Y:S01]  /*1f10*/  SHF.R.S32.HI R9, RZ, 0x1f, R8 ;  /* 0x0000001fff097819 */ /* 0x000fe20000011408 */
[----:B------:R-:W-:-:S02]  /*1f20*/  USEL UR6, URZ, 0x1, !UP0 ;  /* 0x000000013f067887 */ /* 0x000fc4000c000000 */
[----:B------:R-:W-:Y:S02]  /*1f30*/  UIMAD UR38, UR4, -0x5, UR38 ;  /* 0xfffffffb042678a4 */ /* 0x000fe4000f8e0226 */
[----:B------:R-:W-:-:S04]  /*1f40*/  ULOP3.LUT UR39, UR39, UR6, URZ, 0x3c, !UPT ;  /* 0x0000000627277292 */ /* 0x000fc8000f8e3c3f */
[----:B------:R-:W-:Y:S01]  /*1f50*/  @UP1 ULOP3.LUT UR39, UR39, 0x1, UR4, 0x78, !UPT ;  /* 0x0000000127271892 */ /* 0x000fe2000f8e7804 */
[----:B---34-:R-:W-:Y:S11]  /*1f60*/  @!P0 BRA `(.L_x_31) ;  /* 0x00000034005c8947 */ /* 0x018ff60003800000 */
.L_x_126:
[----:B---3--:R-:W-:Y:S01]  /*1f70*/  IMAD.SHL.U32 R0, R19, 0x40, RZ ;  /* 0x0000004013007824 */ /* 0x008fe200078e00ff */
[----:B------:R-:W-:Y:S01]  /*1f80*/  ULDC UR6, c[0x0][0x284] ;  /* 0x0000a10000067ab9 */ /* 0x000fe20000000800 */
[----:B------:R-:W-:Y:S01]  /*1f90*/  IMAD.SHL.U32 R22, R22, 0x40, RZ ;  /* 0x0000004016167824 */ /* 0x000fe200078e00ff */
[----:B------:R-:W-:Y:S01]  /*1fa0*/  SHF.R.S32.HI R69, RZ, 0x1f, R2 ;  /* 0x0000001fff457819 */ /* 0x000fe20000011402 */
[----:B------:R-:W-:Y:S01]  /*1fb0*/  ULDC.64 UR4, c[0x0][0x5d0] ;  /* 0x0001740000047ab9 */ /* 0x000fe20000000a00 */
[----:B------:R-:W-:Y:S01]  /*1fc0*/  ISETP.GE.AND P0, PT, R0, UR6, PT ;  /* 0x0000000600007c0c */ /* 0x000fe2000bf06270 */
[----:B--2---:R-:W-:Y:S01]  /*1fd0*/  IMAD.WIDE.U32 R4, R2, UR4, R8 ;  /* 0x0000000402047c25 */ /* 0x004fe2000f8e0008 */
[----:B------:R-:W-:Y:S02]  /*1fe0*/  SHF.R.S32.HI R68, RZ, 0x1f, R22 ;  /* 0x0000001fff447819 */ /* 0x000fe40000011416 */
[C---:B------:R-:W-:Y:S01]  /*1ff0*/  ISETP.GE.OR P0, PT, R22.reuse, R15, P0 ;  /* 0x0000000f1600720c */ /* 0x040fe20000706670 */
[----:B-1----:R-:W-:Y:S01]  /*2000*/  IMAD R3, R69, UR4, RZ ;  /* 0x0000000445037c24 */ /* 0x002fe2000f8e02ff */
[----:B------:R-:W-:-:S03]  /*2010*/  IADD3 R4, P1, R22, R4, RZ ;  /* 0x0000000416047210 */ /* 0x000fc60007f3e0ff */
[----:B------:R-:W-:-:S05]  /*2020*/  IMAD R3, R2, UR5, R3 ;  /* 0x0000000502037c24 */ /* 0x000fca000f8e0203 */
[----:B------:R-:W-:-:S03]  /*2030*/  IADD3.X R5, R68, R5, R3, P1, !PT ;  /* 0x0000000544057210 */ /* 0x000fc60000ffe403 */
[----:B------:R-:W-:Y:S05]  /*2040*/  @P0 BRA `(.L_x_32) ;  /* 0x0000001c00200947 */ /* 0x000fea0003800000 */
[----:B------:R-:W1:Y:S01]  /*2050*/  LDC.64 R10, c[0x0][0x5c8] ;  /* 0x00017200ff0a7b82 */ /* 0x000e620000000a00 */
[----:B0-----:R-:W-:Y:S01]  /*2060*/  IMAD.WIDE R12, R19, 0x40, R58 ;  /* 0x00000040130c7825 */ /* 0x001fe200078e023a */
[----:B------:R-:W-:Y:S01]  /*2070*/  ULDC.64 UR4, c[0x0][0x5c0] ;  /* 0x0001700000047ab9 */ /* 0x000fe20000000a00 */
[----:B------:R-:W-:Y:S02]  /*2080*/  BSSY B0, `(.L_x_32) ;  /* 0x00001c4000007945 */ /* 0x000fe40003800000 */
[----:B------:R-:W-:Y:S02]  /*2090*/  IMAD.IADD R70, R65, 0x1, -R0 ;  /* 0x0000000141467824 */ /* 0x000fe400078e0a00 */
[-C--:B-1----:R-:W-:Y:S02]  /*20a0*/  IMAD R3, R13, R10.reuse, RZ ;  /* 0x0000000a0d037224 */ /* 0x082fe400078e02ff */
[----:B------:R-:W-:-:S04]  /*20b0*/  IMAD.WIDE.U32 R4, R12, R10, R4 ;  /* 0x0000000a0c047225 */ /* 0x000fc800078e0004 */
[----:B------:R-:W-:Y:S01]  /*20c0*/  IMAD R3, R12, R11, R3 ;  /* 0x0000000b0c037224 */ /* 0x000fe200078e0203 */
[----:B------:R-:W-:-:S03]  /*20d0*/  IADD3 R6, P0, R4, UR4, RZ ;  /* 0x0000000404067c10 */ /* 0x000fc6000ff1e0ff */
[----:B------:R-:W-:Y:S01]  /*20e0*/  IMAD.IADD R3, R5, 0x1, R3 ;  /* 0x0000000105037824 */ /* 0x000fe200078e0203 */
[----:B------:R-:W-:-:S04]  /*20f0*/  LEA R4, P1, R10, R6, 0x3 ;  /* 0x000000060a047211 */ /* 0x000fc800078218ff */
[----:B------:R-:W-:Y:S01]  /*2100*/  IADD3.X R7, R3, UR5, RZ, P0, !PT ;  /* 0x0000000503077c10 */ /* 0x000fe200087fe4ff */
[----:B------:R-:W-:Y:S01]  /*2110*/  IMAD R3, R60, -0x2, R15 ;  /* 0xfffffffe3c037824 */ /* 0x000fe200078e020f */
[----:B-----5:R-:W-:Y:S02]  /*2120*/  ISETP.NE.AND P0, PT, R57, RZ, PT ;  /* 0x000000ff3900720c */ /* 0x020fe40003f05270 */
[----:B------:R-:W-:Y:S01]  /*2130*/  LEA.HI.X R5, R10, R7, R11, 0x3, P1 ;  /* 0x000000070a057211 */ /* 0x000fe200008f1c0b */
[----:B------:R-:W-:-:S10]  /*2140*/  IMAD.IADD R71, R3, 0x1, -R22 ;  /* 0x0000000103477824 */ /* 0x000fd400078e0a16 */
[----:B------:R-:W-:Y:S05]  /*2150*/  @!P0 BRA `(.L_x_33) ;  /* 0x0000001400188947 */ /* 0x000fea0003800000 */
[----:B------:R-:W0:Y:S01]  /*2160*/  LDC.64 R14, c[0x0][0x5b0] ;  /* 0x00016c00ff0e7b82 */ /* 0x000e220000000a00 */
[----:B------:R-:W-:Y:S01]  /*2170*/  ULDC.64 UR4, c[0x0][0x5b8] ;  /* 0x00016e0000047ab9 */ /* 0x000fe20000000a00 */
[----:B------:R-:W-:Y:S01]  /*2180*/  ISETP.GE.AND P3, PT, R71, 0x1, PT ;  /* 0x000000014700780c */ /* 0x000fe20003f66270 */
[----:B------:R-:W-:Y:S01]  /*2190*/  IMAD.WIDE.U32 R8, R2, UR4, R8 ;  /* 0x0000000402087c25 */ /* 0x000fe2000f8e0008 */
[----:B------:R-:W-:Y:S02]  /*21a0*/  BSSY B1, `(.L_x_34) ;  /* 0x000000e000017945 */ /* 0x000fe40003800000 */
[----:B------:R-:W-:Y:S01]  /*21b0*/  ISETP.LT.OR P1, PT, R70, 0x1, !P3 ;  /* 0x000000014600780c */ /* 0x000fe20005f21670 */
[----:B------:R-:W-:Y:S01]  /*21c0*/  IMAD R3, R69, UR4, RZ ;  /* 0x0000000445037c24 */ /* 0x000fe2000f8e02ff */
[----:B------:R-:W1:Y:S01]  /*21d0*/  LDC.64 R20, c[0x0][0x5a8] ;  /* 0x00016a00ff147b82 */ /* 0x000e620000000a00 */
[----:B------:R-:W-:Y:S02]  /*21e0*/  IADD3 R10, P0, R22, R8, RZ ;  /* 0x00000008160a7210 */ /* 0x000fe40007f1e0ff */
[----:B------:R-:W-:-:S05]  /*21f0*/  IMAD R3, R2, UR5, R3 ;  /* 0x0000000502037c24 */ /* 0x000fca000f8e0203 */
[----:B------:R-:W-:Y:S01]  /*2200*/  IADD3.X R11, R68, R9, R3, P0, !PT ;  /* 0x00000009440b7210 */ /* 0x000fe200007fe403 */
[-C--:B0-----:R-:W-:Y:S02]  /*2210*/  IMAD R0, R13, R14.reuse, RZ ;  /* 0x0000000e0d007224 */ /* 0x081fe400078e02ff */
[----:B------:R-:W-:-:S04]  /*2220*/  IMAD.WIDE.U32 R2, R12, R14, R10 ;  /* 0x0000000e0c027225 */ /* 0x000fc800078e000a */
[----:B------:R-:W-:Y:S01]  /*2230*/  IMAD R19, R12, R15, R0 ;  /* 0x0000000f0c137224 */ /* 0x000fe200078e0200 */
[----:B-1----:R-:W-:-:S04]  /*2240*/  IADD3 R2, P0, R2, R20, RZ ;  /* 0x0000001402027210 */ /* 0x002fc80007f1e0ff */
[----:B------:R-:W-:Y:S01]  /*2250*/  IADD3.X R3, R21, R3, R19, P0, !PT ;  /* 0x0000000315037210 */ /* 0x000fe200007fe413 */
[----:B------:R-:W-:Y:S08]  /*2260*/  @P1 BRA `(.L_x_35) ;  /* 0x0000000000041947 */ /* 0x000ff00003800000 */
[----:B------:R0:W5:Y:S02]  /*2270*/  LDG.E.U8 R66, desc[UR36][R2.64] ;  /* 0x0000002402427981 */ /* 0x000164000c1e1100 */
.L_x_35:
[----:B------:R-:W-:Y:S05]  /*2280*/  BSYNC B1 ;  /* 0x0000000000017941 */ /* 0x000fea0003800000 */
.L_x_34:
[----:B-----5:R-:W-:Y:S01]  /*2290*/  LOP3.LUT R0, R66, 0xffff, RZ, 0xc0, !PT ;  /* 0x0000ffff42007812 */ /* 0x020fe200078ec0ff */
[C---:B------:R-:W-:Y:S01]  /*22a0*/  IMAD.SHL.U32 R8, R14.reuse, 0x8, RZ ;  /* 0x000000080e087824 */ /* 0x040fe200078e00ff */
[----:B------:R-:W-:Y:S01]  /*22b0*/  SHF.L.U64.HI R9, R14, 0x3, R15 ;  /* 0x000000030e097819 */ /* 0x000fe2000001020f */
[----:B------:R-:W-:Y:S01]  /*22c0*/  BSSY B1, `(.L_x_36) ;  /* 0x000000e000017945 */ /* 0x000fe20003800000 */
[----:B------:R-:W-:Y:S02]  /*22d0*/  PRMT R0, R0, 0x8880, RZ ;  /* 0x0000888000007816 */ /* 0x000fe400000000ff */
[----:B------:R-:W-:Y:S01]  /*22e0*/  ISETP.GE.AND P2, PT, R71, 0x2, PT ;  /* 0x000000024700780c */ /* 0x000fe20003f46270 */
[----:B------:R-:W-:-:S03]  /*22f0*/  IMAD.WIDE.U32 R8, R12, R14, R8 ;  /* 0x0000000e0c087225 */ /* 0x000fc600078e0008 */
[----:B------:R-:W-:Y:S01]  /*2300*/  ISETP.LT.OR P0, PT, R70, 0x1, !P2 ;  /* 0x000000014600780c */ /* 0x000fe20005701670 */
[----:B------:R-:W-:Y:S01]  /*2310*/  IMAD R13, R0, R57, RZ ;  /* 0x00000039000d7224 */ /* 0x000fe200078e02ff */
[----:B------:R-:W-:Y:S01]  /*2320*/  IADD3 R8, P4, P5, R10, R20, R8 ;  /* 0x000000140a087210 */ /* 0x000fe20007d9e008 */
[----:B------:R-:W-:Y:S02]  /*2330*/  IMAD.IADD R12, R19, 0x1, R9 ;  /* 0x00000001130c7824 */ /* 0x000fe400078e0209 */
[----:B------:R-:W-:-:S05]  /*2340*/  @!P1 IMAD R15, R24, R56, R13 ;  /* 0x00000038180f9224 */ /* 0x000fca00078e020d */
[----:B------:R1:W-:Y:S03]  /*2350*/  @!P1 STG.E.U8 desc[UR36][R6.64], R15 ;  /* 0x0000000f06009986 */ /* 0x0003e6000c101124 */
[----:B------:R-:W-:Y:S05]  /*2360*/  @P0 BRA `(.L_x_37) ;  /* 0x00000000000c0947 */ /* 0x000fea0003800000 */
[----:B------:R-:W2:Y:S02]  /*2370*/  LDG.E.U8 R66, desc[UR36][R2.64+0x1] ;  /* 0x0000012402427981 */ /* 0x000ea4000c1e1100 */
[----:B--2---:R-:W-:-:S05]  /*2380*/  PRMT R0, R66, 0x8880, RZ ;  /* 0x0000888042007816 */ /* 0x004fca00000000ff */
[----:B------:R-:W-:-:S07]  /*2390*/  IMAD R13, R0, R57, RZ ;  /* 0x00000039000d7224 */ /* 0x000fce00078e02ff */
.L_x_37:
[----:B------:R-:W-:Y:S05]  /*23a0*/  BSYNC B1 ;  /* 0x0000000000017941 */ /* 0x000fea0003800000 */
.L_x_36:
[C---:B------:R-:W-:Y:S01]  /*23b0*/  ISETP.LT.OR P3, PT, R70.reuse, 0x9, !P3 ;  /* 0x000000094600780c */ /* 0x040fe20005f61670 */
[----:B------:R-:W-:Y:S01]  /*23c0*/  @!P0 IMAD R25, R25, R56, R13 ;  /* 0x0000003819198224 */ /* 0x000fe200078e020d */
[----:B------:R-:W-:Y:S01]  /*23d0*/  ISETP.GE.AND P1, PT, R71, 0x9, PT ;  /* 0x000000094700780c */ /* 0x000fe20003f26270 */
[----:B------:R-:W-:Y:S01]  /*23e0*/  BSSY B1, `(.L_x_38) ;  /* 0x000000b000017945 */ /* 0x000fe20003800000 */
[----:B------:R-:W-:Y:S02]  /*23f0*/  IADD3.X R9, R11, R21, R12, P4, P5 ;  /* 0x000000150b097210 */ /* 0x000fe400027ea40c */
[----:B------:R2:W-:Y:S01]  /*2400*/  @!P0 STG.E.U8 desc[UR36][R6.64+0x1], R25 ;  /* 0x0000011906008986 */ /* 0x0005e2000c101124 */
[----:B------:R-:W-:Y:S02]  /*2410*/  ISETP.GE.AND P0, PT, R71, 0xa, PT ;  /* 0x0000000a4700780c */ /* 0x000fe40003f06270 */
[C---:B------:R-:W-:Y:S02]  /*2420*/  ISETP.LT.OR P2, PT, R70.reuse, 0x9, !P2 ;  /* 0x000000094600780c */ /* 0x040fe40005741670 */
[----:B------:R-:W-:-:S02]  /*2430*/  ISETP.LT.OR P5, PT, R70, 0x1, !P1 ;  /* 0x000000014600780c */ /* 0x000fc40004fa1670 */
[----:B------:R-:W-:Y:S01]  /*2440*/  ISETP.LT.OR P4, PT, R70, 0x1, !P0 ;  /* 0x000000014600780c */ /* 0x000fe20004781670 */
[----:B------:R-:W-:-:S12]  /*2450*/  @P3 BRA `(.L_x_39) ;  /* 0x00000000000c3947 */ /* 0x000fd80003800000 */
[----:B------:R-:W3:Y:S02]  /*2460*/  LDG.E.U8 R66, desc[UR36][R8.64] ;  /* 0x0000002408427981 */ /* 0x000ee4000c1e1100 */
[----:B---3--:R-:W-:-:S05]  /*2470*/  PRMT R0, R66, 0x8880, RZ ;  /* 0x0000888042007816 */ /* 0x008fca00000000ff */
[----:B------:R-:W-:-:S07]  /*2480*/  IMAD R13, R0, R57, RZ ;  /* 0x00000039000d7224 */ /* 0x000fce00078e02ff */
.L_x_39:
[----:B------:R-:W-:Y:S05]  /*2490*/  BSYNC B1 ;  /* 0x0000000000017941 */ /* 0x000fea0003800000 */
.L_x_38:
[----:B------:R-:W-:Y:S01]  /*24a0*/  @!P3 IMAD R11, R26, R56, R13 ;  /* 0x000000381a0bb224 */ /* 0x000fe200078e020d */
[----:B------:R-:W-:Y:S04]  /*24b0*/  BSSY B1, `(.L_x_40) ;  /* 0x0000006000017945 */ /* 0x000fe80003800000 */
[----:B------:R3:W-:Y:S01]  /*24c0*/  @!P3 STG.E.U8 desc[UR36][R4.64], R11 ;  /* 0x0000000b0400b986 */ /* 0x0007e2000c101124 */
[----:B------:R-:W-:Y:S05]  /*24d0*/  @P2 BRA `(.L_x_41) ;  /* 0x00000000000c2947 */ /* 0x000fea0003800000 */
[----:B------:R-:W4:Y:S02]  /*24e0*/  LDG.E.U8 R66, desc[UR36][R8.64+0x1] ;  /* 0x0000012408427981 */ /* 0x000f24000c1e1100 */
[----:B----4-:R-:W-:-:S05]  /*24f0*/  PRMT R0, R66, 0x8880, RZ ;  /* 0x0000888042007816 */ /* 0x010fca00000000ff */
[----:B------:R-:W-:-:S07]  /*2500*/  IMAD R13, R0, R57, RZ ;  /* 0x00000039000d7224 */ /* 0x000fce00078e02ff */
.L_x_41:
[----:B------:R-:W-:Y:S05]  /*2510*/  BSYNC B1 ;  /* 0x0000000000017941 */ /* 0x000fea0003800000 */
.L_x_40:
[----:B------:R-:W-:Y:S01]  /*2520*/  @!P2 IMAD R27, R27, R56, R13 ;  /* 0x000000381b1ba224 */ /* 0x000fe200078e020d */
[----:B------:R-:W-:Y:S04]  /*2530*/  BSSY B1, `(.L_x_42) ;  /* 0x0000006000017945 */ /* 0x000fe80003800000 */
[----:B------:R4:W-:Y:S01]  /*2540*/  @!P2 STG.E.U8 desc[UR36][R4.64+0x1], R27 ;  /* 0x0000011b0400a986 */ /* 0x0009e2000c101124 */
[----:B------:R-:W-:Y:S05]  /*2550*/  @P5 BRA `(.L_x_43) ;  /* 0x00000000000c5947 */ /* 0x000fea0003800000 */
[----:B------:R-:W5:Y:S02]  /*2560*/  LDG.E.U8 R66, desc[UR36][R2.64+0x8] ;  /* 0x0000082402427981 */ /* 0x000f64000c1e1100 */
[----:B-----5:R-:W-:-:S05]  /*2570*/  PRMT R0, R66, 0x8880, RZ ;  /* 0x0000888042007816 */ /* 0x020fca00000000ff */
[----:B------:R-:W-:-:S07]  /*2580*/  IMAD R13, R0, R57, RZ ;  /* 0x00000039000d7224 */ /* 0x000fce00078e02ff */
.L_x_43:
[----:B------:R-:W-:Y:S05]  /*2590*/  BSYNC B1 ;  /* 0x0000000000017941 */ /* 0x000fea0003800000 */
.L_x_42:
[----:B---3--:R-:W-:Y:S01]  /*25a0*/  @!P5 IMAD R11, R28, R56, R13 ;  /* 0x000000381c0bd224 */ /* 0x008fe200078e020d */
[----:B------:R-:W-:Y:S04]  /*25b0*/  BSSY B1, `(.L_x_44) ;  /* 0x0000006000017945 */ /* 0x000fe80003800000 */
[----:B------:R3:W-:Y:S01]  /*25c0*/  @!P5 STG.E.U8 desc[UR36][R6.64+0x8], R11 ;  /* 0x0000080b0600d986 */ /* 0x0007e2000c101124 */
[----:B------:R-:W-:Y:S05]  /*25d0*/  @P4 BRA `(.L_x_45) ;  /* 0x00000000000c4947 */ /* 0x000fea0003800000 */
[----:B------:R-:W5:Y:S02]  /*25e0*/  LDG.E.U8 R66, desc[UR36][R2.64+0x9] ;  /* 0x0000092402427981 */ /* 0x000f64000c1e1100 */
[----:B-----5:R-:W-:-:S05]  /*25f0*/  PRMT R0, R66, 0x8880, RZ ;  /* 0x0000888042007816 */ /* 0x020fca00000000ff */
[----:B------:R-:W-:-:S07]  /*2600*/  IMAD R13, R0, R57, RZ ;  /* 0x00000039000d7224 */ /* 0x000fce00078e02ff */
.L_x_45:
[----:B------:R-:W-:Y:S05]  /*2610*/  BSYNC B1 ;  /* 0x0000000000017941 */ /* 0x000fea0003800000 */
.L_x_44:
[C---:B------:R-:W-:Y:S01]  /*2620*/  ISETP.LT.OR P1, PT, R70.reuse, 0x9, !P1 ;  /* 0x000000094600780c */ /* 0x040fe20004f21670 */
[----:B------:R-:W-:Y:S01]  /*2630*/  @!P4 IMAD R29, R29, R56, R13 ;  /* 0x000000381d1dc224 */ /* 0x000fe200078e020d */
[C---:B------:R-:W-:Y:S01]  /*2640*/  ISETP.GE.AND P3, PT, R71.reuse, 0x11, PT ;  /* 0x000000114700780c */ /* 0x040fe20003f66270 */
[----:B------:R-:W-:Y:S01]  /*2650*/  BSSY B1, `(.L_x_46) ;  /* 0x000000a000017945 */ /* 0x000fe20003800000 */
[----:B------:R-:W-:Y:S02]  /*2660*/  ISETP.GE.AND P2, PT, R71, 0x12, PT ;  /* 0x000000124700780c */ /* 0x000fe40003f46270 */
[----:B------:R0:W-:Y:S01]  /*2670*/  @!P4 STG.E.U8 desc[UR36][R6.64+0x9], R29 ;  /* 0x0000091d0600c986 */ /* 0x0001e2000c101124 */
[C---:B------:R-:W-:Y:S02]  /*2680*/  ISETP.LT.OR P0, PT, R70.reuse, 0x9, !P0 ;  /* 0x000000094600780c */ /* 0x040fe40004701670 */
[C---:B------:R-:W-:Y:S02]  /*2690*/  ISETP.LT.OR P5, PT, R70.reuse, 0x1, !P3 ;  /* 0x000000014600780c */ /* 0x040fe40005fa1670 */
[----:B------:R-:W-:-:S02]  /*26a0*/  ISETP.LT.OR P4, PT, R70, 0x1, !P2 ;  /* 0x000000014600780c */ /* 0x000fc40005781670 */
[----:B------:R-:W-:Y:S11]  /*26b0*/  @P1 BRA `(.L_x_47) ;  /* 0x00000000000c1947 */ /* 0x000ff60003800000 */
[----:B------:R-:W5:Y:S02]  /*26c0*/  LDG.E.U8 R66, desc[UR36][R8.64+0x8] ;  /* 0x0000082408427981 */ /* 0x000f64000c1e1100 */
[----:B-----5:R-:W-:-:S05]  /*26d0*/  PRMT R0, R66, 0x8880, RZ ;  /* 0x0000888042007816 */ /* 0x020fca00000000ff */
[----:B------:R-:W-:-:S07]  /*26e0*/  IMAD R13, R0, R57, RZ ;  /* 0x00000039000d7224 */ /* 0x000fce00078e02ff */
.L_x_47:
[----:B------:R-:W-:Y:S05]  /*26f0*/  BSYNC B1 ;  /* 0x0000000000017941 */ /* 0x000fea0003800000 */
.L_x_46:
[----:B---3--:R-:W-:Y:S01]  /*2700*/  @!P1 IMAD R11, R30, R56, R13 ;  /* 0x000000381e0b9224 */ /* 0x008fe200078e020d */
[----:B------:R-:W-:Y:S04]  /*2710*/  BSSY B1, `(.L_x_48) ;  /* 0x0000006000017945 */ /* 0x000fe80003800000 */
[----:B------:R3:W-:Y:S01]  /*2720*/  @!P1 STG.E.U8 desc[UR36][R4.64+0x8], R11 ;  /* 0x0000080b04009986 */ /* 0x0007e2000c101124 */
[----:B------:R-:W-:Y:S05]  /*2730*/  @P0 BRA `(.L_x_49) ;  /* 0x00000000000c0947 */ /* 0x000fea0003800000 */
[----:B------:R-:W5:Y:S02]  /*2740*/  LDG.E.U8 R66, desc[UR36][R8.64+0x9] ;  /* 0x0000092408427981 */ /* 0x000f64000c1e1100 */
[----:B-----5:R-:W-:-:S05]  /*2750*/  PRMT R0, R66, 0x8880, RZ ;  /* 0x0000888042007816 */ /* 0x020fca00000000ff */
[----:B------:R-:W-:-:S07]  /*2760*/  IMAD R13, R0, R57, RZ ;  /* 0x00000039000d7224 */ /* 0x000fce00078e02ff */
.L_x_49:
[----:B------:R-:W-:Y:S05]  /*2770*/  BSYNC B1 ;  /* 0x0000000000017941 */ /* 0x000fea0003800000 */
.L_x_48:
[----:B------:R-:W-:Y:S01]  /*2780*/  @!P0 IMAD R31, R31, R56, R13 ;  /* 0x000000381f1f8224 */ /* 0x000fe200078e020d */
[----:B------:R-:W-:Y:S04]  /*2790*/  BSSY B1, `(.L_x_50) ;  /* 0x0000006000017945 */ /* 0x000fe80003800000 */
[----:B------:R0:W-:Y:S01]  /*27a0*/  @!P0 STG.E.U8 desc[UR36][R4.64+0x9], R31 ;  /* 0x0000091f04008986 */ /* 0x0001e2000c101124 */
[----:B------:R-:W-:Y:S05]  /*27b0*/  @P5 BRA `(.L_x_51) ;  /* 0x00000000000c5947 */ /* 0x000fea0003800000 */
[----:B------:R-:W5:Y:S02]  /*27c0*/  LDG.E.U8 R66, desc[UR36][R2.64+0x10] ;  /* 0x0000102402427981 */ /* 0x000f64000c1e1100 */
[----:B-----5:R-:W-:-:S05]  /*27d0*/  PRMT R0, R66, 0x8880, RZ ;  /* 0x0000888042007816 */ /* 0x020fca00000000ff */
[----:B------:R-:W-:-:S07]  /*27e0*/  IMAD R13, R0, R57, RZ ;  /* 0x00000039000d7224 */ /* 0x000fce00078e02ff */
.L_x_51:
[----:B------:R-:W-:Y:S05]  /*27f0*/  BSYNC B1 ;  /* 0x0000000000017941 */ /* 0x000fea0003800000 */
.L_x_50:
[----:B---3--:R-:W-:Y:S01]  /*2800*/  @!P5 IMAD R11, R32, R56, R13 ;  /* 0x00000038200bd224 */ /* 0x008fe200078e020d */
[----:B------:R-:W-:Y:S04]  /*2810*/  BSSY B1, `(.L_x_52) ;  /* 0x0000006000017945 */ /* 0x000fe80003800000 */
[----:B------:R3:W-:Y:S01]  /*2820*/  @!P5 STG.E.U8 desc[UR36][R6.64+0x10], R11 ;  /* 0x0000100b0600d986 */ /* 0x0007e2000c101124 */
[----:B------:R-:W-:Y:S05]  /*2830*/  @P4 BRA `(.L_x_53) ;  /* 0x00000000000c4947 */ /* 0x000fea0003800000 */
[----:B------:R-:W5:Y:S02]  /*2840*/  LDG.E.U8 R66, desc[UR36][R2.64+0x11] ;  /* 0x0000112402427981 */ /* 0x000f64000c1e1100 */
[----:B-----5:R-:W-:-:S05]  /*2850*/  PRMT R0, R66, 0x8880, RZ ;  /* 0x0000888042007816 */ /* 0x020fca00000000ff */
[----:B------:R-:W-:-:S07]  /*2860*/  IMAD R13, R0, R57, RZ ;  /* 0x00000039000d7224 */ /* 0x000fce00078e02ff */
.L_x_53:
[----:B------:R-:W-:Y:S05]  /*2870*/  BSYNC B1 ;  /* 0x0000000000017941 */ /* 0x000fea0003800000 */
.L_x_52:
        /* <DEDUP_REMOVED lines=13> */
.L_x_55:
[----:B------:R-:W-:Y:S05]  /*2950*/  BSYNC B1 ;  /* 0x0000000000017941 */ /* 0x000fea0003800000 */
.L_x_54:
[----:B---3--:R-:W-:Y:S01]  /*2960*/  @!P3 IMAD R11, R34, R56, R13 ;  /* 0x00000038220bb224 */ /* 0x008fe200078e020d */
[----:B------:R-:W-:Y:S04]  /*2970*/  BSSY B1, `(.L_x_56) ;  /* 0x0000006000017945 */ /* 0x000fe80003800000 */
[----:B------:R3:W-:Y:S01]  /*2980*/  @!P3 STG.E.U8 desc[UR36][R4.64+0x10], R11 ;  /* 0x0000100b0400b986 */ /* 0x0007e2000c101124 */
[----:B------:R-:W-:Y:S05]  /*2990*/  @P2 BRA `(.L_x_57) ;  /* 0x00000000000c2947 */ /* 0x000fea0003800000 */
[----:B------:R-:W5:Y:S02]  /*29a0*/  LDG.E.U8 R66, desc[UR36][R8.64+0x11] ;  /* 0x0000112408427981 */ /* 0x000f64000c1e1100 */
[----:B-----5:R-:W-:-:S05]  /*29b0*/  PRMT R0, R66, 0x8880, RZ ;  /* 0x0000888042007816 */ /* 0x020fca00000000ff */
[----:B------:R-:W-:-:S07]  /*29c0*/  IMAD R13, R0, R57, RZ ;  /* 0x00000039000d7224 */ /* 0x000fce00078e02ff */
.L_x_57:
[----:B------:R-:W-:Y:S05]  /*29d0*/  BSYNC B1 ;  /* 0x0000000000017941 */ /* 0x000fea0003800000 */
.L_x_56:
[----:B------:R-:W-:Y:S01]  /*29e0*/  @!P2 IMAD R35, R35, R56, R13 ;  /* 0x000000382323a224 */ /* 0x000fe200078e020d */
[----:B------:R-:W-:Y:S04]  /*29f0*/  BSSY B1, `(.L_x_58) ;  /* 0x0000006000017945 */ /* 0x000fe80003800000 */
[----:B------:R0:W-:Y:S01]  /*2a00*/  @!P2 STG.E.U8 desc[UR36][R4.64+0x11], R35 ;  /* 0x000011230400a986 */ /* 0x0001e2000c101124 */
[----:B------:R-:W-:Y:S05]  /*2a10*/  @P5 BRA `(.L_x_59) ;  /* 0x00000000000c5947 */ /* 0x000fea0003800000 */
[----:B------:R-:W5:Y:S02]  /*2a20*/  LDG.E.U8 R66, desc[UR36][R2.64+0x18] ;  /* 0x0000182402427981 */ /* 0x000f64000c1e1100 */
[----:B-----5:R-:W-:-:S05]  /*2a30*/  PRMT R0, R66, 0x8880, RZ ;  /* 0x0000888042007816 */ /* 0x020fca00000000ff */
[----:B------:R-:W-:-:S07]  /*2a40*/  IMAD R13, R0, R57, RZ ;  /* 0x00000039000d7224 */ /* 0x000fce00078e02ff */
.L_x_59:
[----:B------:R-:W-:Y:S05]  /*2a50*/  BSYNC B1 ;  /* 0x0000000000017941 */ /* 0x000fea0003800000 */
.L_x_58:
[----:B---3--:R-:W-:Y:S01]  /*2a60*/  @!P5 IMAD R11, R36, R56, R13 ;  /* 0x00000038240bd224 */ /* 0x008fe200078e020d */
[----:B------:R-:W-:Y:S04]  /*2a70*/  BSSY B1, `(.L_x_60) ;  /* 0x0000006000017945 */ /* 0x000fe80003800000 */
[----:B------:R3:W-:Y:S01]  /*2a80*/  @!P5 STG.E.U8 desc[UR36][R6.64+0x18], R11 ;  /* 0x0000180b0600d986 */ /* 0x0007e2000c101124 */
[----:B------:R-:W-:Y:S05]  /*2a90*/  @P4 BRA `(.L_x_61) ;  /* 0x00000000000c4947 */ /* 0x000fea0003800000 */
[----:B------:R-:W5:Y:S02]  /*2aa0*/  LDG.E.U8 R66, desc[UR36][R2.64+0x19] ;  /* 0x0000192402427981 */ /* 0x000f64000c1e1100 */
[----:B-----5:R-:W-:-:S05]  /*2ab0*/  PRMT R0, R66, 0x8880, RZ ;  /* 0x0000888042007816 */ /* 0x020fca00000000ff */
[----:B------:R-:W-:-:S07]  /*2ac0*/  IMAD R13, R0, R57, RZ ;  /* 0x00000039000d7224 */ /* 0x000fce00078e02ff */
.L_x_61:
[----:B------:R-:W-:Y:S05]  /*2ad0*/  BSYNC B1 ;  /* 0x0000000000017941 */ /* 0x000fea0003800000 */
.L_x_60:
        /* <DEDUP_REMOVED lines=13> */
.L_x_63:
[----:B------:R-:W-:Y:S05]  /*2bb0*/  BSYNC B1 ;  /* 0x0000000000017941 */ /* 0x000fea0003800000 */
.L_x_62:
[----:B---3--:R-:W-:Y:S01]  /*2bc0*/  @!P1 IMAD R11, R38, R56, R13 ;  /* 0x00000038260b9224 */ /* 0x008fe200078e020d */
[----:B------:R-:W-:Y:S04]  /*2bd0*/  BSSY B1, `(.L_x_64) ;  /* 0x0000006000017945 */ /* 0x000fe80003800000 */
[----:B------:R3:W-:Y:S01]  /*2be0*/  @!P1 STG.E.U8 desc[UR36][R4.64+0x18], R11 ;  /* 0x0000180b04009986 */ /* 0x0007e2000c101124 */
[----:B------:R-:W-:Y:S05]  /*2bf0*/  @P4 BRA `(.L_x_65) ;  /* 0x00000000000c4947 */ /* 0x000fea0003800000 */
[----:B------:R-:W5:Y:S02]  /*2c00*/  LDG.E.U8 R66, desc[UR36][R8.64+0x19] ;  /* 0x0000192408427981 */ /* 0x000f64000c1e1100 */
[----:B-----5:R-:W-:-:S05]  /*2c10*/  PRMT R0, R66, 0x8880, RZ ;  /* 0x0000888042007816 */ /* 0x020fca00000000ff */
[----:B------:R-:W-:-:S07]  /*2c20*/  IMAD R13, R0, R57, RZ ;  /* 0x00000039000d7224 */ /* 0x000fce00078e02ff */
.L_x_65:
[----:B------:R-:W-:Y:S05]  /*2c30*/  BSYNC B1 ;  /* 0x0000000000017941 */ /* 0x000fea0003800000 */
.L_x_64:
[----:B------:R-:W-:Y:S01]  /*2c40*/  @!P4 IMAD R39, R39, R56, R13 ;  /* 0x000000382727c224 */ /* 0x000fe200078e020d */
[----:B------:R-:W-:Y:S04]  /*2c50*/  BSSY B1, `(.L_x_66) ;  /* 0x0000006000017945 */ /* 0x000fe80003800000 */
[----:B------:R0:W-:Y:S01]  /*2c60*/  @!P4 STG.E.U8 desc[UR36][R4.64+0x19], R39 ;  /* 0x000019270400c986 */ /* 0x0001e2000c101124 */
[----:B------:R-:W-:Y:S05]  /*2c70*/  @P5 BRA `(.L_x_67) ;  /* 0x00000000000c5947 */ /* 0x000fea0003800000 */
[----:B------:R-:W5:Y:S02]  /*2c80*/  LDG.E.U8 R66, desc[UR36][R2.64+0x20] ;  /* 0x0000202402427981 */ /* 0x000f64000c1e1100 */
[----:B-----5:R-:W-:-:S05]  /*2c90*/  PRMT R0, R66, 0x8880, RZ ;  /* 0x0000888042007816 */ /* 0x020fca00000000ff */
[----:B------:R-:W-:-:S07]  /*2ca0*/  IMAD R13, R0, R57, RZ ;  /* 0x00000039000d7224 */ /* 0x000fce00078e02ff */
.L_x_67:
[----:B------:R-:W-:Y:S05]  /*2cb0*/  BSYNC B1 ;  /* 0x0000000000017941 */ /* 0x000fea0003800000 */
.L_x_66:
[----:B---3--:R-:W-:Y:S01]  /*2cc0*/  @!P5 IMAD R11, R40, R56, R13 ;  /* 0x00000038280bd224 */ /* 0x008fe200078e020d */
[----:B------:R-:W-:Y:S04]  /*2cd0*/  BSSY B1, `(.L_x_68) ;  /* 0x0000006000017945 */ /* 0x000fe80003800000 */
[----:B------:R3:W-:Y:S01]  /*2ce0*/  @!P5 STG.E.U8 desc[UR36][R6.64+0x20], R11 ;  /* 0x0000200b0600d986 */ /* 0x0007e2000c101124 */
[----:B------:R-:W-:Y:S05]  /*2cf0*/  @P0 BRA `(.L_x_69) ;  /* 0x00000000000c0947 */ /* 0x000fea0003800000 */
[----:B------:R-:W5:Y:S02]  /*2d00*/  LDG.E.U8 R66, desc[UR36][R2.64+0x21] ;  /* 0x0000212402427981 */ /* 0x000f64000c1e1100 */
[----:B-----5:R-:W-:-:S05]  /*2d10*/  PRMT R0, R66, 0x8880, RZ ;  /* 0x0000888042007816 */ /* 0x020fca00000000ff */
[----:B------:R-:W-:-:S07]  /*2d20*/  IMAD R13, R0, R57, RZ ;  /* 0x00000039000d7224 */ /* 0x000fce00078e02ff */
.L_x_69:
[----:B------:R-:W-:Y:S05]  /*2d30*/  BSYNC B1 ;  /* 0x0000000000017941 */ /* 0x000fea0003800000 */
.L_x_68:
        /* <DEDUP_REMOVED lines=13> */
.L_x_71:
[----:B------:R-:W-:Y:S05]  /*2e10*/  BSYNC B1 ;  /* 0x0000000000017941 */ /* 0x000fea0003800000 */
.L_x_70:
[----:B---3--:R-:W-:Y:S01]  /*2e20*/  @!P3 IMAD R11, R42, R56, R13 ;  /* 0x000000382a0bb224 */ /* 0x008fe200078e020d */
[----:B------:R-:W-:Y:S04]  /*2e30*/  BSSY B1, `(.L_x_72) ;  /* 0x0000006000017945 */ /* 0x000fe80003800000 */
[----:B------:R3:W-:Y:S01]  /*2e40*/  @!P3 STG.E.U8 desc[UR36][R4.64+0x20], R11 ;  /* 0x0000200b0400b986 */ /* 0x0007e2000c101124 */
[----:B------:R-:W-:Y:S05]  /*2e50*/  @P2 BRA `(.L_x_73) ;  /* 0x00000000000c2947 */ /* 0x000fea0003800000 */
[----:B------:R-:W5:Y:S02]  /*2e60*/  LDG.E.U8 R66, desc[UR36][R8.64+0x21] ;  /* 0x0000212408427981 */ /* 0x000f64000c1e1100 */
[----:B-----5:R-:W-:-:S05]  /*2e70*/  PRMT R0, R66, 0x8880, RZ ;  /* 0x0000888042007816 */ /* 0x020fca00000000ff */
[----:B------:R-:W-:-:S07]  /*2e80*/  IMAD R13, R0, R57, RZ ;  /* 0x00000039000d7224 */ /* 0x000fce00078e02ff */
.L_x_73:
[----:B------:R-:W-:Y:S05]  /*2e90*/  BSYNC B1 ;  /* 0x0000000000017941 */ /* 0x000fea0003800000 */
.L_x_72:
[----:B------:R-:W-:Y:S01]  /*2ea0*/  @!P2 IMAD R43, R43, R56, R13 ;  /* 0x000000382b2ba224 */ /* 0x000fe200078e020d */
[----:B------:R-:W-:Y:S04]  /*2eb0*/  BSSY B1, `(.L_x_74) ;  /* 0x0000006000017945 */ /* 0x000fe80003800000 */
[----:B------:R0:W-:Y:S01]  /*2ec0*/  @!P2 STG.E.U8 desc[UR36][R4.64+0x21], R43 ;  /* 0x0000212b0400a986 */ /* 0x0001e2000c101124 */
[----:B------:R-:W-:Y:S05]  /*2ed0*/  @P0 BRA `(.L_x_75) ;  /* 0x00000000000c0947 */ /* 0x000fea0003800000 */
[----:B------:R-:W5:Y:S02]  /*2ee0*/  LDG.E.U8 R66, desc[UR36][R2.64+0x28] ;  /* 0x0000282402427981 */ /* 0x000f64000c1e1100 */
[----:B-----5:R-:W-:-:S05]  /*2ef0*/  PRMT R0, R66, 0x8880, RZ ;  /* 0x0000888042007816 */ /* 0x020fca00000000ff */
[----:B------:R-:W-:-:S07]  /*2f00*/  IMAD R13, R0, R57, RZ ;  /* 0x00000039000d7224 */ /* 0x000fce00078e02ff */
.L_x_75:
[----:B------:R-:W-:Y:S05]  /*2f10*/  BSYNC B1 ;  /* 0x0000000000017941 */ /* 0x000fea0003800000 */
.L_x_74:
[----:B---3--:R-:W-:Y:S01]  /*2f20*/  @!P0 IMAD R11, R44, R56, R13 ;  /* 0x000000382c0b8224 */ /* 0x008fe200078e020d */
[----:B------:R-:W-:Y:S04]  /*2f30*/  BSSY B1, `(.L_x_76) ;  /* 0x0000006000017945 */ /* 0x000fe80003800000 */
[----:B------:R3:W-:Y:S01]  /*2f40*/  @!P0 STG.E.U8 desc[UR36][R6.64+0x28], R11 ;  /* 0x0000280b06008986 */ /* 0x0007e2000c101124 */
[----:B------:R-:W-:Y:S05]  /*2f50*/  @P5 BRA `(.L_x_77) ;  /* 0x00000000000c5947 */ /* 0x000fea0003800000 */
[----:B------:R-:W5:Y:S02]  /*2f60*/  LDG.E.U8 R66, desc[UR36][R2.64+0x29] ;  /* 0x0000292402427981 */ /* 0x000f64000c1e1100 */
[----:B-----5:R-:W-:-:S05]  /*2f70*/  PRMT R0, R66, 0x8880, RZ ;  /* 0x0000888042007816 */ /* 0x020fca00000000ff */
[----:B------:R-:W-:-:S07]  /*2f80*/  IMAD R13, R0, R57, RZ ;  /* 0x00000039000d7224 */ /* 0x000fce00078e02ff */
.L_x_77:
[----:B------:R-:W-:Y:S05]  /*2f90*/  BSYNC B1 ;  /* 0x0000000000017941 */ /* 0x000fea0003800000 */
.L_x_76:
        /* <DEDUP_REMOVED lines=13> */
.L_x_79:
[----:B------:R-:W-:Y:S05]  /*3070*/  BSYNC B1 ;  /* 0x0000000000017941 */ /* 0x000fea0003800000 */
.L_x_78:
[----:B---3--:R-:W-:Y:S01]  /*3080*/  @!P4 IMAD R11, R46, R56, R13 ;  /* 0x000000382e0bc224 */ /* 0x008fe200078e020d */
[----:B------:R-:W-:Y:S04]  /*3090*/  BSSY B1, `(.L_x_80) ;  /* 0x0000006000017945 */ /* 0x000fe80003800000 */
[----:B------:R3:W-:Y:S01]  /*30a0*/  @!P4 STG.E.U8 desc[UR36][R4.64+0x28], R11 ;  /* 0x0000280b0400c986 */ /* 0x0007e2000c101124 */
[----:B------:R-:W-:Y:S05]  /*30b0*/  @P1 BRA `(.L_x_81) ;  /* 0x00000000000c1947 */ /* 0x000fea0003800000 */
[----:B------:R-:W5:Y:S02]  /*30c0*/  LDG.E.U8 R66, desc[UR36][R8.64+0x29] ;  /* 0x0000292408427981 */ /* 0x000f64000c1e1100 */
[----:B-----5:R-:W-:-:S05]  /*30d0*/  PRMT R0, R66, 0x8880, RZ ;  /* 0x0000888042007816 */ /* 0x020fca00000000ff */
[----:B------:R-:W-:-:S07]  /*30e0*/  IMAD R13, R0, R57, RZ ;  /* 0x00000039000d7224 */ /* 0x000fce00078e02ff */
.L_x_81:
[----:B------:R-:W-:Y:S05]  /*30f0*/  BSYNC B1 ;  /* 0x0000000000017941 */ /* 0x000fea0003800000 */
.L_x_80:
[----:B------:R-:W-:Y:S01]  /*3100*/  @!P1 IMAD R47, R47, R56, R13 ;  /* 0x000000382f2f9224 */ /* 0x000fe200078e020d */
[----:B------:R-:W-:Y:S04]  /*3110*/  BSSY B1, `(.L_x_82) ;  /* 0x0000006000017945 */ /* 0x000fe80003800000 */
[----:B------:R0:W-:Y:S01]  /*3120*/  @!P1 STG.E.U8 desc[UR36][R4.64+0x29], R47 ;  /* 0x0000292f04009986 */ /* 0x0001e2000c101124 */
[----:B------:R-:W-:Y:S05]  /*3130*/  @P3 BRA `(.L_x_83) ;  /* 0x00000000000c3947 */ /* 0x000fea0003800000 */
[----:B------:R-:W5:Y:S02]  /*3140*/  LDG.E.U8 R66, desc[UR36][R2.64+0x30] ;  /* 0x0000302402427981 */ /* 0x000f64000c1e1100 */
[----:B-----5:R-:W-:-:S05]  /*3150*/  PRMT R0, R66, 0x8880, RZ ;  /* 0x0000888042007816 */ /* 0x020fca00000000ff */
[----:B------:R-:W-:-:S07]  /*3160*/  IMAD R13, R0, R57, RZ ;  /* 0x00000039000d7224 */ /* 0x000fce00078e02ff */
.L_x_83:
[----:B------:R-:W-:Y:S05]  /*3170*/  BSYNC B1 ;  /* 0x0000000000017941 */ /* 0x000fea0003800000 */
.L_x_82:
[----:B---3--:R-:W-:Y:S01]  /*3180*/  @!P3 IMAD R11, R48, R56, R13 ;  /* 0x00000038300bb224 */ /* 0x008fe200078e020d */
[----:B------:R-:W-:Y:S04]  /*3190*/  BSSY B1, `(.L_x_84) ;  /* 0x0000006000017945 */ /* 0x000fe80003800000 */
[----:B------:R3:W-:Y:S01]  /*31a0*/  @!P3 STG.E.U8 desc[UR36][R6.64+0x30], R11 ;  /* 0x0000300b0600b986 */ /* 0x0007e2000c101124 */
[----:B------:R-:W-:Y:S05]  /*31b0*/  @P5 BRA `(.L_x_85) ;  /* 0x00000000000c5947 */ /* 0x000fea0003800000 */
[----:B------:R-:W5:Y:S02]  /*31c0*/  LDG.E.U8 R66, desc[UR36][R2.64+0x31] ;  /* 0x0000312402427981 */ /* 0x000f64000c1e1100 */
[----:B-----5:R-:W-:-:S05]  /*31d0*/  PRMT R0, R66, 0x8880, RZ ;  /* 0x0000888042007816 */ /* 0x020fca00000000ff */
[----:B------:R-:W-:-:S07]  /*31e0*/  IMAD R13, R0, R57, RZ ;  /* 0x00000039000d7224 */ /* 0x000fce00078e02ff */
.L_x_85:
[----:B------:R-:W-:Y:S05]  /*31f0*/  BSYNC B1 ;  /* 0x0000000000017941 */ /* 0x000fea0003800000 */
.L_x_84:
        /* <DEDUP_REMOVED lines=9> */
[----:B------:R-:W-:Y:S01]  /*3290*/  ISETP.LT.OR P3, PT, R70, 0x9, !P3 ;  /* 0x000000094600780c */ /* 0x000fe20005f61670 */
[----:B------:R-:W-:-:S12]  /*32a0*/  @P2 BRA `(.L_x_87) ;  /* 0x00000000000c2947 */ /* 0x000fd80003800000 */
[----:B------:R-:W5:Y:S02]  /*32b0*/  LDG.E.U8 R66, desc[UR36][R8.64+0x30] ;  /* 0x0000302408427981 */ /* 0x000f64000c1e1100 */
[----:B-----5:R-:W-:-:S05]  /*32c0*/  PRMT R0, R66, 0x8880, RZ ;  /* 0x0000888042007816 */ /* 0x020fca00000000ff */
[----:B------:R-:W-:-:S07]  /*32d0*/  IMAD R13, R0, R57, RZ ;  /* 0x00000039000d7224 */ /* 0x000fce00078e02ff */
.L_x_87:
[----:B------:R-:W-:Y:S05]  /*32e0*/  BSYNC B1 ;  /* 0x0000000000017941 */ /* 0x000fea0003800000 */
.L_x_86:
[----:B---3--:R-:W-:Y:S01]  /*32f0*/  @!P2 IMAD R11, R50, R56, R13 ;  /* 0x00000038320ba224 */ /* 0x008fe200078e020d */
[----:B------:R-:W-:Y:S04]  /*3300*/  BSSY B1, `(.L_x_88) ;  /* 0x0000006000017945 */ /* 0x000fe80003800000 */
[----:B------:R3:W-:Y:S01]  /*3310*/  @!P2 STG.E.U8 desc[UR36][R4.64+0x30], R11 ;  /* 0x0000300b0400a986 */ /* 0x0007e2000c101124 */
[----:B------:R-:W-:Y:S05]  /*3320*/  @P0 BRA `(.L_x_89) ;  /* 0x00000000000c0947 */ /* 0x000fea0003800000 */
[----:B------:R-:W5:Y:S02]  /*3330*/  LDG.E.U8 R66, desc[UR36][R8.64+0x31] ;  /* 0x0000312408427981 */ /* 0x000f64000c1e1100 */
[----:B-----5:R-:W-:-:S05]  /*3340*/  PRMT R0, R66, 0x8880, RZ ;  /* 0x0000888042007816 */ /* 0x020fca00000000ff */
[----:B------:R-:W-:-:S07]  /*3350*/  IMAD R13, R0, R57, RZ ;  /* 0x00000039000d7224 */ /* 0x000fce00078e02ff */
.L_x_89:
[----:B------:R-:W-:Y:S05]  /*3360*/  BSYNC B1 ;  /* 0x0000000000017941 */ /* 0x000fea0003800000 */
.L_x_88:
[----:B------:R-:W-:Y:S01]  /*3370*/  @!P0 IMAD R51, R51, R56, R13 ;  /* 0x0000003833338224 */ /* 0x000fe200078e020d */
[----:B------:R-:W-:Y:S04]  /*3380*/  BSSY B1, `(.L_x_90) ;  /* 0x0000006000017945 */ /* 0x000fe80003800000 */
[----:B------:R0:W-:Y:S01]  /*3390*/  @!P0 STG.E.U8 desc[UR36][R4.64+0x31], R51 ;  /* 0x0000313304008986 */ /* 0x0001e2000c101124 */
[----:B------:R-:W-:Y:S05]  /*33a0*/  @P5 BRA `(.L_x_91) ;  /* 0x00000000000c5947 */ /* 0x000fea0003800000 */
[----:B------:R-:W5:Y:S02]  /*33b0*/  LDG.E.U8 R66, desc[UR36][R2.64+0x38] ;  /* 0x0000382402427981 */ /* 0x000f64000c1e1100 */
[----:B-----5:R-:W-:-:S05]  /*33c0*/  PRMT R0, R66, 0x8880, RZ ;  /* 0x0000888042007816 */ /* 0x020fca00000000ff */
[----:B------:R-:W-:-:S07]  /*33d0*/  IMAD R13, R0, R57, RZ ;  /* 0x00000039000d7224 */ /* 0x000fce00078e02ff */
.L_x_91:
[----:B------:R-:W-:Y:S05]  /*33e0*/  BSYNC B1 ;  /* 0x0000000000017941 */ /* 0x000fea0003800000 */
.L_x_90:
[----:B---3--:R-:W-:Y:S01]  /*33f0*/  @!P5 IMAD R11, R52, R56, R13 ;  /* 0x00000038340bd224 */ /* 0x008fe200078e020d */
[----:B------:R-:W-:Y:S04]  /*3400*/  BSSY B1, `(.L_x_92) ;  /* 0x0000006000017945 */ /* 0x000fe80003800000 */
[----:B------:R3:W-:Y:S01]  /*3410*/  @!P5 STG.E.U8 desc[UR36][R6.64+0x38], R11 ;  /* 0x0000380b0600d986 */ /* 0x0007e2000c101124 */
[----:B------:R-:W-:Y:S05]  /*3420*/  @P4 BRA `(.L_x_93) ;  /* 0x00000000000c4947 */ /* 0x000fea0003800000 */
[----:B------:R-:W5:Y:S02]  /*3430*/  LDG.E.U8 R66, desc[UR36][R2.64+0x39] ;  /* 0x0000392402427981 */ /* 0x000f64000c1e1100 */
[----:B-----5:R-:W-:-:S05]  /*3440*/  PRMT R0, R66, 0x8880, RZ ;  /* 0x0000888042007816 */ /* 0x020fca00000000ff */
[----:B------:R-:W-:-:S07]  /*3450*/  IMAD R13, R0, R57, RZ ;  /* 0x00000039000d7224 */ /* 0x000fce00078e02ff */
.L_x_93:
[----:B------:R-:W-:Y:S05]  /*3460*/  BSYNC B1 ;  /* 0x0000000000017941 */ /* 0x000fea0003800000 */
.L_x_92:
[----:B------:R-:W-:Y:S01]  /*3470*/  @!P4 IMAD R53, R53, R56, R13 ;  /* 0x000000383535c224 */ /* 0x000fe200078e020d */
[----:B------:R-:W-:Y:S04]  /*3480*/  BSSY B1, `(.L_x_94) ;  /* 0x0000006000017945 */ /* 0x000fe80003800000 */
[----:B------:R0:W-:Y:S01]  /*3490*/  @!P4 STG.E.U8 desc[UR36][R6.64+0x39], R53 ;  /* 0x000039350600c986 */ /* 0x0001e2000c101124 */
[----:B------:R-:W-:Y:S05]  /*34a0*/  @P3 BRA `(.L_x_95) ;  /* 0x00000000000c3947 */ /* 0x000fea0003800000 */
[----:B------:R-:W5:Y:S02]  /*34b0*/  LDG.E.U8 R66, desc[UR36][R8.64+0x38] ;  /* 0x0000382408427981 */ /* 0x000f64000c1e1100 */
[----:B-----5:R-:W-:-:S05]  /*34c0*/  PRMT R0, R66, 0x8880, RZ ;  /* 0x0000888042007816 */ /* 0x020fca00000000ff */
[----:B------:R-:W-:-:S07]  /*34d0*/  IMAD R13, R0, R57, RZ ;  /* 0x00000039000d7224 */ /* 0x000fce00078e02ff */
.L_x_95:
[----:B------:R-:W-:Y:S05]  /*34e0*/  BSYNC B1 ;  /* 0x0000000000017941 */ /* 0x000fea0003800000 */
.L_x_94:
[----:B0-----:R-:W-:Y:S01]  /*34f0*/  @!P3 IMAD R3, R54, R56, R13 ;  /* 0x000000383603b224 */ /* 0x001fe200078e020d */
[----:B------:R-:W-:Y:S01]  /*3500*/  ISETP.LT.OR P1, PT, R70, 0x9, !P1 ;  /* 0x000000094600780c */ /* 0x000fe20004f21670 */
[----:B------:R-:W-:Y:S03]  /*3510*/  BSSY B1, `(.L_x_96) ;  /* 0x0000006000017945 */ /* 0x000fe60003800000 */
[----:B------:R0:W-:Y:S09]  /*3520*/  @!P3 STG.E.U8 desc[UR36][R4.64+0x38], R3 ;  /* 0x000038030400b986 */ /* 0x0001f2000c101124 */
[----:B------:R-:W-:Y:S05]  /*3530*/  @P1 BRA `(.L_x_97) ;  /* 0x00000000000c1947 */ /* 0x000fea0003800000 */
[----:B------:R-:W5:Y:S02]  /*3540*/  LDG.E.U8 R66, desc[UR36][R8.64+0x39] ;  /* 0x0000392408427981 */ /* 0x000f64000c1e1100 */
[----:B-----5:R-:W-:-:S05]  /*3550*/  PRMT R0, R66, 0x8880, RZ ;  /* 0x0000888042007816 */ /* 0x020fca00000000ff */
[----:B------:R-:W-:-:S07]  /*3560*/  IMAD R13, R0, R57, RZ ;  /* 0x00000039000d7224 */ /* 0x000fce00078e02ff */
.L_x_97:
[----:B------:R-:W-:Y:S05]  /*3570*/  BSYNC B1 ;  /* 0x0000000000017941 */ /* 0x000fea0003800000 */
.L_x_96:
[----:B------:R-:W-:Y:S01]  /*3580*/  IMAD R13, R55, R56, R13 ;  /* 0x00000038370d7224 */ /* 0x000fe200078e020d */
[----:B------:R-:W-:Y:S06]  /*3590*/  @P1 BRA `(.L_x_98) ;  /* 0x0000000400c81947 */ /* 0x000fec0003800000 */
[----:B------:R0:W-:Y:S01]  /*35a0*/  STG.E.U8 desc[UR36][R4.64+0x39], R13 ;  /* 0x0000390d04007986 */ /* 0x0001e2000c101124 */
[----:B------:R-:W-:Y:S05]  /*35b0*/  BRA `(.L_x_98) ;  /* 0x0000000400c07947 */ /* 0x000fea0003800000 */
.L_x_33:
[C---:B------:R-:W-:Y:S02]  /*35c0*/  ISETP.GE.AND P1, PT, R71.reuse, 0x1, PT ;  /* 0x000000014700780c */ /* 0x040fe40003f26270 */
[----:B------:R-:W-:Y:S02]  /*35d0*/  ISETP.GE.AND P0, PT, R71, 0x2, PT ;  /* 0x000000024700780c */ /* 0x000fe40003f06270 */
[C---:B------:R-:W-:Y:S02]  /*35e0*/  ISETP.LT.OR P4, PT, R70.reuse, 0x1, !P1 ;  /* 0x000000014600780c */ /* 0x040fe40004f81670 */
[C---:B------:R-:W-:Y:S02]  /*35f0*/  ISETP.LT.OR P5, PT, R70.reuse, 0x1, !P0 ;  /* 0x000000014600780c */ /* 0x040fe400047a1670 */
[C---:B------:R-:W-:Y:S02]  /*3600*/  ISETP.LT.OR P1, PT, R70.reuse, 0x9, !P1 ;  /* 0x000000094600780c */ /* 0x040fe40004f21670 */
[----:B------:R-:W-:-:S02]  /*3610*/  ISETP.LT.OR P0, PT, R70, 0x9, !P0 ;  /* 0x000000094600780c */ /* 0x000fc40004701670 */
[C---:B------:R-:W-:Y:S02]  /*3620*/  ISETP.GE.AND P3, PT, R71.reuse, 0x9, PT ;  /* 0x000000094700780c */ /* 0x040fe40003f66270 */
[----:B------:R-:W-:-:S03]  /*3630*/  ISETP.GE.AND P2, PT, R71, 0xa, PT ;  /* 0x0000000a4700780c */ /* 0x000fc60003f46270 */
[-C--:B------:R-:W-:Y:S02]  /*3640*/  @!P4 IMAD R3, R24, R56.reuse, RZ ;  /* 0x000000381803c224 */ /* 0x080fe400078e02ff */
[-C--:B------:R-:W-:Y:S02]  /*3650*/  @!P5 IMAD R25, R25, R56.reuse, RZ ;  /* 0x000000381919d224 */ /* 0x080fe400078e02ff */
[-C--:B------:R-:W-:Y:S01]  /*3660*/  @!P1 IMAD R9, R26, R56.reuse, RZ ;  /* 0x000000381a099224 */ /* 0x080fe200078e02ff */
[----:B------:R0:W-:Y:S01]  /*3670*/  @!P4 STG.E.U8 desc[UR36][R6.64], R3 ;  /* 0x000000030600c986 */ /* 0x0001e2000c101124 */
[C---:B------:R-:W-:Y:S01]  /*3680*/  ISETP.LT.OR P4, PT, R70.reuse, 0x1, !P3 ;  /* 0x000000014600780c */ /* 0x040fe20005f81670 */
[----:B------:R-:W-:Y:S02]  /*3690*/  @!P0 IMAD R27, R27, R56, RZ ;  /* 0x000000381b1b8224 */ /* 0x000fe400078e02ff */
[----:B------:R-:W-:Y:S01]  /*36a0*/  @!P5 STG.E.U8 desc[UR36][R6.64+0x1], R25 ;  /* 0x000001190600d986 */ /* 0x000fe2000c101124 */
[----:B------:R-:W-:-:S02]  /*36b0*/  ISETP.LT.OR P5, PT, R70, 0x1, !P2 ;  /* 0x000000014600780c */ /* 0x000fc400057a1670 */
[C---:B------:R-:W-:Y:S01]  /*36c0*/  ISETP.LT.OR P2, PT, R70.reuse, 0x9, !P2 ;  /* 0x000000094600780c */ /* 0x040fe20005741670 */
[----:B------:R1:W-:Y:S01]  /*36d0*/  @!P1 STG.E.U8 desc[UR36][R4.64], R9 ;  /* 0x0000000904009986 */ /* 0x0003e2000c101124 */
[----:B------:R-:W-:Y:S02]  /*36e0*/  ISETP.LT.OR P1, PT, R70, 0x9, !P3 ;  /* 0x000000094600780c */ /* 0x000fe40005f21670 */
[C---:B------:R-:W-:Y:S01]  /*36f0*/  ISETP.GE.AND P3, PT, R71.reuse, 0x11, PT ;  /* 0x000000114700780c */ /* 0x040fe20003f66270 */
[----:B------:R-:W-:Y:S01]  /*3700*/  @!P0 STG.E.U8 desc[UR36][R4.64+0x1], R27 ;  /* 0x0000011b04008986 */ /* 0x000fe2000c101124 */
[----:B------:R-:W-:Y:S01]  /*3710*/  ISETP.GE.AND P0, PT, R71, 0x12, PT ;  /* 0x000000124700780c */ /* 0x000fe20003f06270 */
[----:B------:R-:W-:-:S04]  /*3720*/  @!P4 IMAD R11, R28, R56, RZ ;  /* 0x000000381c0bc224 */ /* 0x000fc800078e02ff */
[-C--:B------:R-:W-:Y:S01]  /*3730*/  @!P5 IMAD R29, R29, R56.reuse, RZ ;  /* 0x000000381d1dd224 */ /* 0x080fe200078e02ff */
[----:B------:R-:W-:Y:S01]  /*3740*/  @!P4 STG.E.U8 desc[UR36][R6.64+0x8], R11 ;  /* 0x0000080b0600c986 */ /* 0x000fe2000c101124 */
[C---:B------:R-:W-:Y:S01]  /*3750*/  ISETP.LT.OR P4, PT, R70.reuse, 0x1, !P3 ;  /* 0x000000014600780c */ /* 0x040fe20005f81670 */
[-C--:B------:R-:W-:Y:S02]  /*3760*/  @!P2 IMAD R31, R31, R56.reuse, RZ ;  /* 0x000000381f1fa224 */ /* 0x080fe400078e02ff */
[----:B------:R-:W-:Y:S01]  /*3770*/  @!P5 STG.E.U8 desc[UR36][R6.64+0x9], R29 ;  /* 0x0000091d0600d986 */ /* 0x000fe2000c101124 */
[----:B------:R-:W-:Y:S01]  /*3780*/  ISETP.LT.OR P5, PT, R70, 0x1, !P0 ;  /* 0x000000014600780c */ /* 0x000fe200047a1670 */
[----:B0-----:R-:W-:Y:S01]  /*3790*/  @!P1 IMAD R3, R30, R56, RZ ;  /* 0x000000381e039224 */ /* 0x001fe200078e02ff */
[----:B------:R-:W-:Y:S01]  /*37a0*/  ISETP.LT.OR P0, PT, R70, 0x9, !P0 ;  /* 0x000000094600780c */ /* 0x000fe20004701670 */
[----:B------:R-:W-:Y:S01]  /*37b0*/  @!P2 STG.E.U8 desc[UR36][R4.64+0x9], R31 ;  /* 0x0000091f0400a986 */ /* 0x000fe2000c101124 */
[----:B------:R-:W-:-:S03]  /*37c0*/  ISETP.GE.AND P2, PT, R71, 0x19, PT ;  /* 0x000000194700780c */ /* 0x000fc60003f46270 */
[----:B------:R0:W-:Y:S01]  /*37d0*/  @!P1 STG.E.U8 desc[UR36][R4.64+0x8], R3 ;  /* 0x0000080304009986 */ /* 0x0001e2000c101124 */
[----:B------:R-:W-:Y:S01]  /*37e0*/  ISETP.LT.OR P1, PT, R70, 0x9, !P3 ;  /* 0x000000094600780c */ /* 0x000fe20005f21670 */
[----:B-1----:R-:W-:Y:S01]  /*37f0*/  @!P4 IMAD R9, R32, R56, RZ ;  /* 0x000000382009c224 */ /* 0x002fe200078e02ff */
[----:B------:R-:W-:-:S03]  /*3800*/  ISETP.GE.AND P3, PT, R71, 0x1a, PT ;  /* 0x0000001a4700780c */ /* 0x000fc60003f66270 */
[-C--:B------:R-:W-:Y:S01]  /*3810*/  @!P5 IMAD R33, R33, R56.reuse, RZ ;  /* 0x000000382121d224 */ /* 0x080fe200078e02ff */
[----:B------:R-:W-:Y:S01]  /*3820*/  @!P4 STG.E.U8 desc[UR36][R6.64+0x10], R9 ;  /* 0x000010090600c986 */ /* 0x000fe2000c101124 */
[C---:B------:R-:W-:Y:S01]  /*3830*/  ISETP.LT.OR P4, PT, R70.reuse, 0x1, !P3 ;  /* 0x000000014600780c */ /* 0x040fe20005f81670 */
[-C--:B------:R-:W-:Y:S01]  /*3840*/  @!P0 IMAD R35, R35, R56.reuse, RZ ;  /* 0x0000003823238224 */ /* 0x080fe200078e02ff */
[C---:B------:R-:W-:Y:S01]  /*3850*/  ISETP.LT.OR P3, PT, R70.reuse, 0x9, !P3 ;  /* 0x000000094600780c */ /* 0x040fe20005f61670 */
[----:B------:R-:W-:Y:S01]  /*3860*/  @!P5 STG.E.U8 desc[UR36][R6.64+0x11], R33 ;  /* 0x000011210600d986 */ /* 0x000fe2000c101124 */
[----:B------:R-:W-:Y:S02]  /*3870*/  ISETP.LT.OR P5, PT, R70, 0x1, !P2 ;  /* 0x000000014600780c */ /* 0x000fe400057a1670 */
[----:B0-----:R-:W-:Y:S01]  /*3880*/  @!P1 IMAD R3, R34, R56, RZ ;  /* 0x0000003822039224 */ /* 0x001fe200078e02ff */
[----:B------:R-:W-:Y:S01]  /*3890*/  @!P0 STG.E.U8 desc[UR36][R4.64+0x11], R35 ;  /* 0x0000112304008986 */ /* 0x000fe2000c101124 */
[----:B------:R-:W-:-:S02]  /*38a0*/  ISETP.LT.OR P2, PT, R70, 0x9, !P2 ;  /* 0x000000094600780c */ /* 0x000fc40005741670 */
[C---:B------:R-:W-:Y:S01]  /*38b0*/  ISETP.GE.AND P0, PT, R71.reuse, 0x21, PT ;  /* 0x000000214700780c */ /* 0x040fe20003f06270 */
[----:B------:R0:W-:Y:S01]  /*38c0*/  @!P1 STG.E.U8 desc[UR36][R4.64+0x10], R3 ;  /* 0x0000100304009986 */ /* 0x0001e2000c101124 */
[----:B------:R-:W-:Y:S01]  /*38d0*/  ISETP.GE.AND P1, PT, R71, 0x22, PT ;  /* 0x000000224700780c */ /* 0x000fe20003f26270 */
[-C--:B------:R-:W-:Y:S02]  /*38e0*/  @!P4 IMAD R37, R37, R56.reuse, RZ ;  /* 0x000000382525c224 */ /* 0x080fe400078e02ff */
[-C--:B------:R-:W-:Y:S02]  /*38f0*/  @!P3 IMAD R39, R39, R56.reuse, RZ ;  /* 0x000000382727b224 */ /* 0x080fe400078e02ff */
[-C--:B------:R-:W-:Y:S01]  /*3900*/  @!P5 IMAD R11, R36, R56.reuse, RZ ;  /* 0x00000038240bd224 */ /* 0x080fe200078e02ff */
[----:B------:R-:W-:Y:S01]  /*3910*/  @!P4 STG.E.U8 desc[UR36][R6.64+0x19], R37 ;  /* 0x000019250600c986 */ /* 0x000fe2000c101124 */
[C---:B------:R-:W-:Y:S02]  /*3920*/  ISETP.LT.OR P4, PT, R70.reuse, 0x1, !P0 ;  /* 0x000000014600780c */ /* 0x040fe40004781670 */
[C---:B------:R-:W-:Y:S01]  /*3930*/  ISETP.LT.OR P0, PT, R70.reuse, 0x9, !P0 ;  /* 0x000000094600780c */ /* 0x040fe20004701670 */
[----:B------:R-:W-:Y:S01]  /*3940*/  @!P5 STG.E.U8 desc[UR36][R6.64+0x18], R11 ;  /* 0x0000180b0600d986 */ /* 0x000fe2000c101124 */
[----:B------:R-:W-:Y:S01]  /*3950*/  ISETP.LT.OR P5, PT, R70, 0x1, !P1 ;  /* 0x000000014600780c */ /* 0x000fe20004fa1670 */
[----:B0-----:R-:W-:Y:S01]  /*3960*/  @!P2 IMAD R3, R38, R56, RZ ;  /* 0x000000382603a224 */ /* 0x001fe200078e02ff */
[----:B------:R-:W-:Y:S01]  /*3970*/  ISETP.LT.OR P1, PT, R70, 0x9, !P1 ;  /* 0x000000094600780c */ /* 0x000fe20004f21670 */
[----:B------:R-:W-:Y:S01]  /*3980*/  @!P3 STG.E.U8 desc[UR36][R4.64+0x19], R39 ;  /* 0x000019270400b986 */ /* 0x000fe2000c101124 */
[----:B------:R-:W-:-:S03]  /*3990*/  ISETP.GE.AND P3, PT, R71, 0x29, PT ;  /* 0x000000294700780c */ /* 0x000fc60003f66270 */
[----:B------:R0:W-:Y:S01]  /*39a0*/  @!P2 STG.E.U8 desc[UR36][R4.64+0x18], R3 ;  /* 0x000018030400a986 */ /* 0x0001e2000c101124 */
[----:B------:R-:W-:Y:S01]  /*39b0*/  ISETP.GE.AND P2, PT, R71, 0x2a, PT ;  /* 0x0000002a4700780c */ /* 0x000fe20003f46270 */
[----:B------:R-:W-:-:S04]  /*39c0*/  @!P4 IMAD R9, R40, R56, RZ ;  /* 0x000000382809c224 */ /* 0x000fc800078e02ff */
[-C--:B------:R-:W-:Y:S01]  /*39d0*/  @!P5 IMAD R41, R41, R56.reuse, RZ ;  /* 0x000000382929d224 */ /* 0x080fe200078e02ff */
[----:B------:R-:W-:Y:S01]  /*39e0*/  @!P4 STG.E.U8 desc[UR36][R6.64+0x20], R9 ;  /* 0x000020090600c986 */ /* 0x000fe2000c101124 */
[C---:B------:R-:W-:Y:S01]  /*39f0*/  ISETP.LT.OR P4, PT, R70.reuse, 0x1, !P3 ;  /* 0x000000014600780c */ /* 0x040fe20005f81670 */
[-C--:B------:R-:W-:Y:S01]  /*3a00*/  @!P1 IMAD R43, R43, R56.reuse, RZ ;  /* 0x000000382b2b9224 */ /* 0x080fe200078e02ff */
        /* <DEDUP_REMOVED lines=25> */
[----:B------:R1:W-:Y:S01]  /*3ba0*/  @!P4 STG.E.U8 desc[UR36][R6.64+0x30], R9 ;  /* 0x000030090600c986 */ /* 0x0003e2000c101124 */
[C---:B------:R-:W-:Y:S01]  /*3bb0*/  ISETP.LT.OR P4, PT, R70.reuse, 0x1, !P2 ;  /* 0x000000014600780c */ /* 0x040fe20005781670 */
[-C--:B------:R-:W-:Y:S01]  /*3bc0*/  @!P0 IMAD R51, R51, R56.reuse, RZ ;  /* 0x0000003833338224 */ /* 0x080fe200078e02ff */
[C---:B------:R-:W-:Y:S01]  /*3bd0*/  ISETP.LT.OR P2, PT, R70.reuse, 0x9, !P2 ;  /* 0x000000094600780c */ /* 0x040fe20005741670 */
[----:B------:R2:W-:Y:S01]  /*3be0*/  @!P5 STG.E.U8 desc[UR36][R6.64+0x31], R49 ;  /* 0x000031310600d986 */ /* 0x0005e2000c101124 */
[----:B------:R-:W-:Y:S01]  /*3bf0*/  ISETP.LT.OR P5, PT, R70, 0x1, !P3 ;  /* 0x000000014600780c */ /* 0x000fe20005fa1670 */
[-C--:B0-----:R-:W-:Y:S01]  /*3c00*/  @!P1 IMAD R3, R50, R56.reuse, RZ ;  /* 0x0000003832039224 */ /* 0x081fe200078e02ff */
[----:B------:R-:W-:Y:S01]  /*3c10*/  ISETP.LT.OR P3, PT, R70, 0x9, !P3 ;  /* 0x000000094600780c */ /* 0x000fe20005f61670 */
[----:B------:R2:W-:Y:S04]  /*3c20*/  @!P0 STG.E.U8 desc[UR36][R4.64+0x31], R51 ;  /* 0x0000313304008986 */ /* 0x0005e8000c101124 */
[----:B------:R2:W-:Y:S02]  /*3c30*/  @!P1 STG.E.U8 desc[UR36][R4.64+0x30], R3 ;  /* 0x0000300304009986 */ /* 0x0005e4000c101124 */
[----:B------:R-:W-:-:S02]  /*3c40*/  @!P4 IMAD R11, R52, R56, RZ ;  /* 0x00000038340bc224 */ /* 0x000fc400078e02ff */
[-C--:B-1----:R-:W-:Y:S02]  /*3c50*/  @!P2 IMAD R9, R54, R56.reuse, RZ ;  /* 0x000000383609a224 */ /* 0x082fe400078e02ff */
[-C--:B------:R-:W-:Y:S01]  /*3c60*/  @!P5 IMAD R53, R53, R56.reuse, RZ ;  /* 0x000000383535d224 */ /* 0x080fe200078e02ff */
[----:B------:R2:W-:Y:S01]  /*3c70*/  @!P4 STG.E.U8 desc[UR36][R6.64+0x38], R11 ;  /* 0x0000380b0600c986 */ /* 0x0005e2000c101124 */
[----:B------:R-:W-:-:S03]  /*3c80*/  @!P3 IMAD R55, R55, R56, RZ ;  /* 0x000000383737b224 */ /* 0x000fc600078e02ff */
[----:B------:R2:W-:Y:S04]  /*3c90*/  @!P5 STG.E.U8 desc[UR36][R6.64+0x39], R53 ;  /* 0x000039350600d986 */ /* 0x0005e8000c101124 */
[----:B------:R2:W-:Y:S04]  /*3ca0*/  @!P2 STG.E.U8 desc[UR36][R4.64+0x38], R9 ;  /* 0x000038090400a986 */ /* 0x0005e8000c101124 */
[----:B------:R2:W-:Y:S02]  /*3cb0*/  @!P3 STG.E.U8 desc[UR36][R4.64+0x39], R55 ;  /* 0x000039370400b986 */ /* 0x0005e4000c101124 */
.L_x_98:
[----:B------:R-:W-:Y:S05]  /*3cc0*/  BSYNC B0 ;  /* 0x0000000000007941 */ /* 0x000fea0003800000 */
.L_x_32:
[----:B0-2---:R-:W2:Y:S01]  /*3cd0*/  LDL.64 R2, [R1] ;  /* 0x0000000001027983 */ /* 0x005ea20000100a00 */
[----:B------:R-:W-:Y:S01]  /*3ce0*/  ULDC.64 UR4, c[0x0][0x650] ;  /* 0x0001940000047ab9 */ /* 0x000fe20000000a00 */
[----:B------:R0:W-:Y:S01]  /*3cf0*/  SYNCS.ARRIVE.TRANS64.A1T0 RZ, [R64+UR47], RZ ;  /* 0x000000ff40ff79a7 */ /* 0x0001e2000810002f */
[----:B------:R-:W-:Y:S01]  /*3d00*/  PRMT R0, RZ, 0x7610, R0 ;  /* 0x00007610ff007816 */ /* 0x000fe20000000000 */
[----:B------:R-:W-:Y:S02]  /*3d10*/  IMAD.MOV.U32 R19, RZ, RZ, -0x1 ;  /* 0xffffffffff137424 */ /* 0x000fe400078e00ff */
[----:B------:R-:W-:Y:S01]  /*3d20*/  IMAD.MOV.U32 R22, RZ, RZ, -0x1 ;  /* 0xffffffffff167424 */ /* 0x000fe200078e00ff */
[----:B--2---:R-:W-:-:S04]  /*3d30*/  LEA R18, P0, R2, R18, 0x1 ;  /* 0x0000001202127211 */ /* 0x004fc800078008ff */
[----:B------:R-:W-:Y:S01]  /*3d40*/  LEA.HI.X R17, R2, R17, R23, 0x1, P0 ;  /* 0x0000001102117211 */ /* 0x000fe200000f0c17 */
[----:B------:R-:W-:Y:S01]  /*3d50*/  IMAD.MOV.U32 R2, RZ, RZ, -0x1 ;  /* 0xffffffffff027424 */ /* 0x000fe200078e00ff */
[----:B------:R-:W-:-:S04]  /*3d60*/  ISETP.GE.U32.AND P0, PT, R18, UR4, PT ;  /* 0x0000000412007c0c */ /* 0x000fc8000bf06070 */
[----:B------:R-:W-:-:S13]  /*3d70*/  ISETP.GE.U32.AND.EX P0, PT, R17, UR5, PT, P0 ;  /* 0x0000000511007c0c */ /* 0x000fda000bf06100 */
[----:B0-----:R-:W-:Y:S05]  /*3d80*/  @P0 BRA `(.L_x_99) ;  /* 0x0000000400700947 */ /* 0x001fea0003800000 */
[----:B------:R-:W0:Y:S01]  /*3d90*/  S2R R10, SR_CTAID.X ;  /* 0x00000000000a7919 */ /* 0x000e220000002500 */
[----:B------:R-:W2:Y:S01]  /*3da0*/  LDC.64 R8, c[0x0][0x628] ;  /* 0x00018a00ff087b82 */ /* 0x000ea20000000a00 */
[----:B------:R-:W-:Y:S01]  /*3db0*/  ULDC UR4, c[0x0][0x150] ;  /* 0x0000540000047ab9 */ /* 0x000fe20000000800 */
[----:B-1-3--:R-:W-:Y:S01]  /*3dc0*/  IMAD.MOV.U32 R6, RZ, RZ, R18 ;  /* 0x000000ffff067224 */ /* 0x00afe200078e0012 */
[----:B------:R-:W1:Y:S01]  /*3dd0*/  S2R R20, SR_CTAID.Y ;  /* 0x0000000000147919 */ /* 0x000e620000002600 */
[----:B------:R-:W-:-:S04]  /*3de0*/  IMAD.MOV.U32 R7, RZ, RZ, R17 ;  /* 0x000000ffff077224 */ /* 0x000fc800078e0011 */
[----:B------:R-:W3:Y:S08]  /*3df0*/  LDC R15, c[0x0][0x144] ;  /* 0x00005100ff0f7b82 */ /* 0x000ef00000000800 */
[----:B------:R-:W1:Y:S08]  /*3e00*/  LDC R0, c[0x0][0x630] ;  /* 0x00018c00ff007b82 */ /* 0x000e700000000800 */
[----:B------:R-:W1:Y:S01]  /*3e10*/  LDC.64 R12, c[0x0][0x620] ;  /* 0x00018800ff0c7b82 */ /* 0x000e620000000a00 */
[----:B--2---:R-:W-:-:S04]  /*3e20*/  ISETP.NE.U32.AND P0, PT, R8, RZ, PT ;  /* 0x000000ff0800720c */ /* 0x004fc80003f05070 */
[----:B------:R-:W-:Y:S02]  /*3e30*/  ISETP.NE.AND.EX P0, PT, R9, RZ, PT, P0 ;  /* 0x000000ff0900720c */ /* 0x000fe40003f05300 */
[----:B0-----:R-:W-:-:S05]  /*3e40*/  I2FP.F32.U32 R2, R10 ;  /* 0x0000000a00027245 */ /* 0x001fca0000201000 */
[----:B------:R-:W-:-:S04]  /*3e50*/  FMUL R2, R2, UR4 ;  /* 0x0000000402027c20 */ /* 0x000fc80008400000 */
[----:B------:R0:W2:Y:S02]  /*3e60*/  F2I.U32.TRUNC.NTZ R14, R2 ;  /* 0x00000002000e7305 */ /* 0x0000a4000020f000 */
[----:B---3--:R-:W-:Y:S05]  /*3e70*/  @!P0 BRA `(.L_x_100) ;  /* 0x0000000000288947 */ /* 0x008fea0003800000 */
[----:B------:R-:W3:Y:S02]  /*3e80*/  LDC R3, c[0x0][0x634] ;  /* 0x00018d00ff037b82 */ /* 0x000ee40000000800 */
[----:B---3--:R-:W-:-:S05]  /*3e90*/  IADD3 R7, P0, R18, R3, RZ ;  /* 0x0000000312077210 */ /* 0x008fca0007f1e0ff */
[----:B------:R-:W-:-:S04]  /*3ea0*/  IMAD.X R11, RZ, RZ, R17, P0 ;  /* 0x000000ffff0b7224 */ /* 0x000fc800000e0611 */
[----:B0-----:R-:W-:-:S04]  /*3eb0*/  IMAD.WIDE.U32 R2, R11, R8, RZ ;  /* 0x000000080b027225 */ /* 0x001fc800078e00ff */
[----:B----4-:R-:W-:-:S04]  /*3ec0*/  IMAD.WIDE.U32 R4, P0, R7, R9, R2 ;  /* 0x0000000907047225 */ /* 0x010fc80007800002 */
[----:B------:R-:W-:-:S04]  /*3ed0*/  IMAD.WIDE.U32 R2, R7, R8, RZ ;  /* 0x0000000807027225 */ /* 0x000fc800078e00ff */
[----:B------:R-:W-:Y:S01]  /*3ee0*/  IMAD.X R7, RZ, RZ, RZ, P0 ;  /* 0x000000ffff077224 */ /* 0x000fe200000e06ff */
[----:B------:R-:W-:Y:S01]  /*3ef0*/  IADD3 RZ, P0, R3, R4, RZ ;  /* 0x0000000403ff7210 */ /* 0x000fe20007f1e0ff */
[----:B------:R-:W-:-:S04]  /*3f00*/  IMAD.MOV.U32 R6, RZ, RZ, R5 ;  /* 0x000000ffff067224 */ /* 0x000fc800078e0005 */
[----:B------:R-:W-:-:S08]  /*3f10*/  IMAD.WIDE.U32.X R6, R11, R9, R6, P0 ;  /* 0x000000090b067225 */ /* 0x000fd000000e0406 */
.L_x_100:
[----:B----4-:R-:W3:Y:S01]  /*3f20*/  LDC.64 R26, c[0x0][0x640] ;  /* 0x00019000ff1a7b82 */ /* 0x010ee20000000a00 */
[-C--:B-1----:R-:W-:Y:S01]  /*3f30*/  SHF.R.U64 R11, R6, R0.reuse, R7 ;  /* 0x00000000060b7219 */ /* 0x082fe20000001207 */
[----:B------:R-:W-:Y:S01]  /*3f40*/  IMAD.MOV.U32 R19, RZ, RZ, R17 ;  /* 0x000000ffff137224 */ /* 0x000fe200078e0011 */
[----:B------:R-:W-:Y:S01]  /*3f50*/  SHF.R.U32.HI R0, RZ, R0, R7 ;  /* 0x00000000ff007219 */ /* 0x000fe20000011607 */
[----:B--2---:R-:W-:Y:S01]  /*3f60*/  IMAD.MOV R14, RZ, RZ, -R14 ;  /* 0x000000ffff0e7224 */ /* 0x004fe200078e0a0e */
[----:B------:R-:W-:Y:S01]  /*3f70*/  IADD3 R5, P0, RZ, -R11, RZ ;  /* 0x8000000bff057210 */ /* 0x000fe20007f1e0ff */
[----:B------:R-:W-:Y:S01]  /*3f80*/  ULDC UR4, c[0x0][0x154] ;  /* 0x0000550000047ab9 */ /* 0x000fe20000000800 */
[----:B------:R-:W-:Y:S01]  /*3f90*/  IMAD.MOV.U32 R7, RZ, RZ, 0x1 ;  /* 0x00000001ff077424 */ /* 0x000fe200078e00ff */
[----:B------:R-:W1:Y:S01]  /*3fa0*/  LDC R4, c[0x0][0x618] ;  /* 0x00018600ff047b82 */ /* 0x000e620000000800 */
[----:B------:R-:W-:Y:S02]  /*3fb0*/  IMAD R22, R15, R14, R10 ;  /* 0x0000000e0f167224 */ /* 0x000fe400078e020a */
[----:B------:R-:W-:-:S04]  /*3fc0*/  IMAD.X R3, RZ, RZ, ~R0, P0 ;  /* 0x000000ffff037224 */ /* 0x000fc800000e0e00 */
[-C--:B------:R-:W-:Y:S01]  /*3fd0*/  IMAD R0, R3, R12.reuse, RZ ;  /* 0x0000000c03007224 */ /* 0x080fe200078e02ff */
[----:B------:R-:W2:Y:S01]  /*3fe0*/  LDC R6, c[0x0][0x608] ;  /* 0x00018200ff067b82 */ /* 0x000ea20000000800 */
[----:B0-----:R-:W-:-:S04]  /*3ff0*/  IMAD.WIDE.U32 R2, R5, R12, R18 ;  /* 0x0000000c05027225 */ /* 0x001fc800078e0012 */
[----:B------:R-:W-:Y:S01]  /*4000*/  IMAD R5, R5, R13, R0 ;  /* 0x0000000d05057224 */ /* 0x000fe200078e0200 */
[----:B------:R-:W-:Y:S02]  /*4010*/  I2FP.F32.U32 R0, R20 ;  /* 0x0000001400007245 */ /* 0x000fe40000201000 */
[----:B------:R-:W0:Y:S01]  /*4020*/  LDC R24, c[0x0][0x658] ;  /* 0x00019600ff187b82 */ /* 0x000e220000000800 */
[----:B------:R-:W-:Y:S01]  /*4030*/  IMAD.IADD R3, R3, 0x1, R5 ;  /* 0x0000000103037824 */ /* 0x000fe200078e0205 */
[----:B---3--:R-:W-:Y:S01]  /*4040*/  ISETP.NE.U32.AND P0, PT, R26, RZ, PT ;  /* 0x000000ff1a00720c */ /* 0x008fe20003f05070 */
[----:B------:R-:W-:Y:S01]  /*4050*/  FMUL R0, R0, UR4 ;  /* 0x0000000400007c20 */ /* 0x000fe20008400000 */
[----:B------:R-:W-:Y:S02]  /*4060*/  IMAD.MOV.U32 R5, RZ, RZ, -0x1 ;  /* 0xffffffffff057424 */ /* 0x000fe400078e00ff */
[----:B------:R-:W-:Y:S01]  /*4070*/  ISETP.NE.AND.EX P0, PT, R27, RZ, PT, P0 ;  /* 0x000000ff1b00720c */ /* 0x000fe20003f05300 */
[----:B------:R3:W4:Y:S01]  /*4080*/  F2I.U32.TRUNC.NTZ R12, R0 ;  /* 0x00000000000c7305 */ /* 0x000722000020f000 */
[----:B------:R-:W3:Y:S01]  /*4090*/  LDC R15, c[0x0][0x148] ;  /* 0x00005200ff0f7b82 */ /* 0x000ee20000000800 */
[----:B-1----:R-:W-:-:S02]  /*40a0*/  SHF.R.U64 R10, R2, R4, R3 ;  /* 0x00000004020a7219 */ /* 0x002fc40000001203 */
[----:B------:R-:W-:-:S05]  /*40b0*/  SHF.R.U32.HI R3, RZ, R4, R3 ;  /* 0x00000004ff037219 */ /* 0x000fca0000011603 */
[----:B------:R-:W1:Y:S01]  /*40c0*/  LDC R14, c[0x0][0x600] ;  /* 0x00018000ff0e7b82 */ /* 0x000e620000000800 */
[-CC-:B--2---:R-:W-:Y:S02]  /*40d0*/  SHF.R.U64 R8, R10, R6.reuse, R3.reuse ;  /* 0x000000060a087219 */ /* 0x184fe40000001203 */
[----:B------:R-:W-:-:S05]  /*40e0*/  SHF.R.U32.HI R3, RZ, R6, R3 ;  /* 0x00000006ff037219 */ /* 0x000fca0000011603 */
[----:B------:R-:W2:Y:S01]  /*40f0*/  LDC R21, c[0x0][0x648] ;  /* 0x00019200ff157b82 */ /* 0x000ea20000000800 */
[-CC-:B0-----:R-:W-:Y:S02]  /*4100*/  SHF.R.U64 R13, R8, R24.reuse, R3.reuse ;  /* 0x00000018080d7219 */ /* 0x181fe40000001203 */
[-C--:B------:R-:W-:Y:S02]  /*4110*/  SHF.L.U32 R5, R5, R24.reuse, RZ ;  /* 0x0000001805057219 */ /* 0x080fe400000006ff */
[-C--:B------:R-:W-:Y:S01]  /*4120*/  SHF.R.U32.HI R3, RZ, R24.reuse, R3 ;  /* 0x00000018ff037219 */ /* 0x080fe20000011603 */
[----:B------:R-:W-:Y:S01]  /*4130*/  IMAD.MOV.U32 R2, RZ, RZ, R13 ;  /* 0x000000ffff027224 */ /* 0x000fe200078e000d */
[----:B------:R-:W-:Y:S01]  /*4140*/  SHF.L.U32 R24, R7, R24, RZ ;  /* 0x0000001807187219 */ /* 0x000fe200000006ff */
[----:B------:R-:W0:Y:S01]  /*4150*/  LDC R25, c[0x0][0x638] ;  /* 0x00018e00ff197b82 */ /* 0x000e220000000800 */
[----:B------:R-:W-:-:S07]  /*4160*/  LOP3.LUT R19, RZ, R5, RZ, 0x33, !PT ;  /* 0x00000005ff137212 */ /* 0x000fce00078e33ff */
[----:B------:R-:W0:Y:S01]  /*4170*/  LDC R28, c[0x0][0x610] ;  /* 0x00018400ff1c7b82 */ /* 0x000e220000000800 */
[----:B----4-:R-:W-:Y:S05]  /*4180*/  @!P0 BRA `(.L_x_101) ;  /* 0x0000000000288947 */ /* 0x010fea0003800000 */
[----:B---3--:R-:W3:Y:S02]  /*4190*/  LDC R0, c[0x0][0x64c] ;  /* 0x00019300ff007b82 */ /* 0x008ee40000000800 */
[----:B---3--:R-:W-:-:S05]  /*41a0*/  IADD3 R7, P0, R13, R0, RZ ;  /* 0x000000000d077210 */ /* 0x008fca0007f1e0ff */
        /* <DEDUP_REMOVED lines=8> */
.L_x_101:
[----:B------:R-:W4:Y:S01]  /*4230*/  LDC R4, c[0x0][0x65c] ;  /* 0x00019700ff047b82 */ /* 0x000f220000000800 */
[----:B--23--:R-:W-:Y:S01]  /*4240*/  SHF.R.U64 R0, R2, R21, R3 ;  /* 0x0000001502007219 */ /* 0x00cfe20000001203 */
[----:B-1----:R-:W-:Y:S01]  /*4250*/  VIADD R3, R14, 0xffffffff ;  /* 0xffffffff0e037836 */ /* 0x002fe20000000000 */
[----:B------:R-:W-:Y:S01]  /*4260*/  LOP3.LUT R19, R8, R19, RZ, 0xc0, !PT ;  /* 0x0000001308137212 */ /* 0x000fe200078ec0ff */
[----:B------:R-:W-:Y:S02]  /*4270*/  IMAD.MOV R12, RZ, RZ, -R12 ;  /* 0x000000ffff0c7224 */ /* 0x000fe400078e0a0c */
[----:B------:R-:W-:Y:S01]  /*4280*/  IMAD.MOV R2, RZ, RZ, -R0 ;  /* 0x000000ffff027224 */ /* 0x000fe200078e0a00 */
[----:B------:R-:W-:Y:S01]  /*4290*/  LOP3.LUT R3, R10, R3, RZ, 0xc0, !PT ;  /* 0x000000030a037212 */ /* 0x000fe200078ec0ff */
[----:B------:R-:W-:Y:S02]  /*42a0*/  IMAD R19, R24, R0, R19 ;  /* 0x0000000018137224 */ /* 0x000fe400078e0213 */
[----:B0-----:R-:W-:-:S04]  /*42b0*/  IMAD R0, R2, R25, R13 ;  /* 0x0000001902007224 */ /* 0x001fc800078e020d */
[----:B------:R-:W-:Y:S01]  /*42c0*/  IMAD R2, R0, R14, R3 ;  /* 0x0000000e00027224 */ /* 0x000fe200078e0203 */
[----:B----4-:R-:W-:Y:S01]  /*42d0*/  ISETP.NE.AND P0, PT, R4, 0x1, PT ;  /* 0x000000010400780c */ /* 0x010fe20003f05270 */
[----:B------:R-:W-:-:S05]  /*42e0*/  IMAD.MOV.U32 R4, RZ, RZ, 0x1 ;  /* 0x00000001ff047424 */ /* 0x000fca00078e00ff */
[----:B------:R-:W-:-:S07]  /*42f0*/  PRMT R0, R4, 0x7610, R0 ;  /* 0x0000761004007816 */ /* 0x000fce0000000000 */
[----:B------:R-:W-:-:S04]  /*4300*/  @P0 IMAD R22, R15, R12, R20 ;  /* 0x0000000c0f160224 */ /* 0x000fc800078e0214 */
[----:B------:R-:W-:-:S05]  /*4310*/  IMAD R19, R19, R28, R22 ;  /* 0x0000001c13137224 */ /* 0x000fca00078e0216 */
[----:B------:R-:W-:Y:S02]  /*4320*/  SEL R22, R2, R19, !P0 ;  /* 0x0000001302167207 */ /* 0x000fe40004000000 */
[----:B------:R-:W-:Y:S01]  /*4330*/  SEL R19, R19, R2, !P0 ;  /* 0x0000000213137207 */ /* 0x000fe20004000000 */
[----:B------:R-:W-:-:S07]  /*4340*/  IMAD.MOV.U32 R2, RZ, RZ, R11 ;  /* 0x000000ffff027224 */ /* 0x000fce00078e000b */
.L_x_99:
[----:B------:R-:W-:Y:S02]  /*4350*/  LOP3.LUT P0, RZ, R0, 0xff, RZ, 0xc0, !PT ;  /* 0x000000ff00ff7812 */ /* 0x000fe4000780c0ff */
[----:B------:R-:W-:-:S11]  /*4360*/  LOP3.LUT R67, R67, 0x1, RZ, 0x3c, !PT ;  /* 0x0000000143437812 */ /* 0x000fd600078e3cff */
[----:B------:R-:W-:Y:S05]  /*4370*/  @P0 BRA `(.L_x_102) ;  /* 0xffffffd000500947 */ /* 0x000fea000383ffff */
[----:B------:R-:W-:Y:S05]  /*4380*/  EXIT ;  /* 0x000000000000794d */ /* 0x000fea0003800000 */
.L_x_13:
[----:B------:R-:W-:-:S08]  /*4390*/  ISETP.NE.AND P0, PT, R0, RZ, PT ;  /* 0x000000ff0000720c */ /* 0x000fd00003f05270 */
[----:B0-----:R-:W0:-:S00]  /*43a0*/  USETMAXREG.DEALLOC.CTAPOOL 0x28 ;  /* 0x00000028000079c8 */ /* 0x001e0000080e0500 */
[----:B------:R-:W-:Y:S05]  /*43b0*/  @P0 EXIT ;  /* 0x000000000000094d */ /* 0x000fea0003800000 */
[----:B0-----:R-:W-:Y:S01]  /*43c0*/  LOP3.LUT P0, RZ, R8, 0xff, RZ, 0xc0, !PT ;  /* 0x000000ff08ff7812 */ /* 0x001fe2000780c0ff */
[----:B------:R-:W-:Y:S02]  /*43d0*/  IMAD.MOV.U32 R0, RZ, RZ, 0x1 ;  /* 0x00000001ff007424 */ /* 0x000fe400078e00ff */
[----:B------:R-:W-:-:S10]  /*43e0*/  IMAD.MOV.U32 R7, RZ, RZ, RZ ;  /* 0x000000ffff077224 */ /* 0x000fd400078e00ff */
[----:B------:R-:W-:Y:S05]  /*43f0*/  @!P0 BRA `(.L_x_103) ;  /* 0x0000000c00148947 */ /* 0x000fea0003800000 */
[----:B------:R-:W-:Y:S01]  /*4400*/  LOP3.LUT P0, RZ, R4, 0x1f, RZ, 0xc0, !PT ;  /* 0x0000001f04ff7812 */ /* 0x000fe2000780c0ff */
[----:B------:R-:W-:Y:S01]  /*4410*/  ULDC UR5, c[0x0][0x658] ;  /* 0x0001960000057ab9 */ /* 0x000fe20000000800 */
[----:B------:R-:W-:Y:S01]  /*4420*/  UMOV UR6, 0xffffffff ;  /* 0xffffffff00067882 */ /* 0x000fe20000000000 */
[----:B------:R-:W-:Y:S01]  /*4430*/  BSSY B0, `(.L_x_103) ;  /* 0x00000c1000007945 */ /* 0x000fe20003800000 */
[----:B------:R-:W-:Y:S01]  /*4440*/  USHF.L.U32 UR6, UR6, UR5, URZ ;  /* 0x0000000506067299 */ /* 0x000fe2000800063f */
[C---:B------:R-:W-:Y:S01]  /*4450*/  ISETP.NE.AND P2, PT, R3.reuse, RZ, PT ;  /* 0x000000ff0300720c */ /* 0x040fe20003f45270 */
[----:B------:R-:W-:Y:S01]  /*4460*/  IMAD.MOV.U32 R8, RZ, RZ, 0x1 ;  /* 0x00000001ff087424 */ /* 0x000fe200078e00ff */
[----:B------:R-:W-:Y:S01]  /*4470*/  ISETP.NE.OR P0, PT, R3, RZ, !P0 ;  /* 0x000000ff0300720c */ /* 0x000fe20004705670 */
[----:B------:R-:W-:Y:S01]  /*4480*/  IMAD.MOV.U32 R0, RZ, RZ, 0x1 ;  /* 0x00000001ff007424 */ /* 0x000fe200078e00ff */
[----:B------:R-:W-:Y:S01]  /*4490*/  LOP3.LUT R6, R16, 0x2, RZ, 0xfc, !PT ;  /* 0x0000000210067812 */ /* 0x000fe200078efcff */
[----:B------:R-:W-:Y:S01]  /*44a0*/  IMAD.MOV.U32 R7, RZ, RZ, RZ ;  /* 0x000000ffff077224 */ /* 0x000fe200078e00ff */
[----:B------:R-:W-:Y:S01]  /*44b0*/  ULDC UR4, c[0x0][0x600] ;  /* 0x0001800000047ab9 */ /* 0x000fe20000000800 */
[----:B------:R-:W-:Y:S01]  /*44c0*/  UMOV UR7, 0x1 ;  /* 0x0000000100077882 */ /* 0x000fe20000000000 */
[----:B------:R-:W-:-:S02]  /*44d0*/  UIADD3 UR19, UR40, 0x1, URZ ;  /* 0x0000000128137890 */ /* 0x000fc4000fffe03f */
[----:B------:R-:W-:Y:S02]  /*44e0*/  UIADD3 UR15, UR4, -0x1, URZ ;  /* 0xffffffff040f7890 */ /* 0x000fe4000fffe03f */
[----:B------:R-:W-:Y:S02]  /*44f0*/  USHF.L.U32 UR17, UR7, UR5, URZ ;  /* 0x0000000507117299 */ /* 0x000fe4000800063f */
[----:B------:R-:W-:Y:S01]  /*4500*/  ULOP3.LUT UR16, URZ, UR6, URZ, 0x33, !UPT ;  /* 0x000000063f107292 */ /* 0x000fe2000f8e333f */
[----:B------:R-:W-:-:S11]  /*4510*/  ULDC.64 UR20, c[0x0][0x198] ;  /* 0x0000660000147ab9 */ /* 0x000fd60000000a00 */
.L_x_115:
[----:B------:R-:W-:-:S03]  /*4520*/  UMOV UR4, 0xffffffff ;  /* 0xffffffff00047882 */ /* 0x000fc60000000000 */
[----:B------:R-:W-:Y:S05]  /*4530*/  BRA.DIV UR4, `(.L_x_104) ;  /* 0x0000000e04fc7947 */ /* 0x000fea000b800000 */
[----:B------:R-:W-:-:S13]  /*4540*/  ELECT P6, URZ, PT ;  /* 0x00000000003f782f */ /* 0x000fda00038c0000 */
.L_x_129:
[----:B------:R-:W0:Y:S01]  /*4550*/  LDC R3, c[0x0][0x28c] ;  /* 0x0000a300ff037b82 */ /* 0x000e220000000800 */
[----:B------:R-:W-:Y:S01]  /*4560*/  BSSY B1, `(.L_x_105) ;  /* 0x0000035000017945 */ /* 0x000fe20003800000 */
[----:B0-----:R-:W-:-:S13]  /*4570*/  ISETP.LT.OR P6, PT, R3, 0x1, !P6 ;  /* 0x000000010300780c */ /* 0x001fda00077c1670 */
[----:B------:R-:W-:Y:S05]  /*4580*/  @P6 BRA `(.L_x_106) ;  /* 0x0000000000c86947 */ /* 0x000fea0003800000 */
[----:B------:R-:W-:Y:S02]  /*4590*/  IMAD.SHL.U32 R22, R22, 0x40, RZ ;  /* 0x0000004016167824 */ /* 0x000fe400078e00ff */
[----:B------:R-:W-:Y:S02]  /*45a0*/  IMAD.SHL.U32 R19, R19, 0x40, RZ ;  /* 0x0000004013137824 */ /* 0x000fe400078e00ff */
[----:B------:R-:W-:Y:S02]  /*45b0*/  IMAD.MOV.U32 R12, RZ, RZ, RZ ;  /* 0x000000ffff0c7224 */ /* 0x000fe400078e00ff */
[----:B------:R-:W-:Y:S02]  /*45c0*/  IMAD.U32 R13, RZ, RZ, UR19 ;  /* 0x00000013ff0d7e24 */ /* 0x000fe4000f8e00ff */
[----:B------:R-:W-:Y:S02]  /*45d0*/  IMAD.MOV.U32 R3, RZ, RZ, R0 ;  /* 0x000000ffff037224 */ /* 0x000fe400078e0000 */
[----:B------:R-:W-:-:S07]  /*45e0*/  IMAD.MOV.U32 R4, RZ, RZ, R7 ;  /* 0x000000ffff047224 */ /* 0x000fce00078e0007 */
.L_x_110:
[----:B------:R-:W0:Y:S01]  /*45f0*/  S2R R10, SR_CgaCtaId ;  /* 0x00000000000a7919 */ /* 0x000e220000008800 */
[----:B------:R-:W-:Y:S01]  /*4600*/  MOV R5, 0x400 ;  /* 0x0000040000057802 */ /* 0x000fe20000000f00 */
[----:B------:R-:W1:Y:S03]  /*4610*/  @!P2 LDC R9, c[0x0][0x500] ;  /* 0x00014000ff09ab82 */ /* 0x000e660000000800 */
[----:B0-----:R-:W-:Y:S02]  /*4620*/  LEA R11, R10, R5, 0x18 ;  /* 0x000000050a0b7211 */ /* 0x001fe400078ec0ff */
[----:B------:R-:W-:-:S03]  /*4630*/  SHF.L.U32 R5, R3, 0x1f, RZ ;  /* 0x0000001f03057819 */ /* 0x000fc600000006ff */
[----:B------:R-:W-:-:S04]  /*4640*/  IMAD R10, R4, 0x8, R11 ;  /* 0x00000008040a7824 */ /* 0x000fc800078e020b */
[----:B------:R-:W0:Y:S02]  /*4650*/  SYNCS.PHASECHK.TRANS64.TRYWAIT P1, [R10+URZ+0x28], R5 ;  /* 0x000028050a0075a7 */ /* 0x000e24000802017f */
[----:B01----:R-:W-:Y:S05]  /*4660*/  @!P1 BRA `(.L_x_107) ;  /* 0x0000000c00d09947 */ /* 0x003fea0003800000 */
.L_x_130:
[----:B0-----:R-:W-:Y:S01]  /*4670*/  PRMT R5, R6, 0x9910, RZ ;  /* 0x0000991006057816 */ /* 0x001fe200000000ff */
[----:B------:R0:W-:Y:S03]  /*4680*/  @!P2 SYNCS.ARRIVE.TRANS64 RZ, [R10+URZ], R9 ;  /* 0x000000090affa9a7 */ /* 0x0001e6000800003f */
[----:B------:R-:W-:-:S13]  /*4690*/  ISETP.NE.AND P1, PT, R5, 0x2, PT ;  /* 0x000000020500780c */ /* 0x000fda0003f25270 */
[----:B0-----:R-:W-:Y:S05]  /*46a0*/  @P1 BRA `(.L_x_108) ;  /* 0x0000000000041947 */ /* 0x001fea0003800000 */
[----:B------:R-:W-:Y:S01]  /*46b0*/  BPT.TRAP 0x1 ;  /* 0x000000040000795c */ /* 0x000fe20000300000 */
.L_x_108:
[----:B------:R-:W-:Y:S05]  /*46c0*/  @P0 BRA `(.L_x_109) ;  /* 0x0000000000040947 */ /* 0x000fea0003800000 */
[----:B------:R-:W-:Y:S01]  /*46d0*/  BPT.TRAP 0x1 ;  /* 0x000000040000795c */ /* 0x000fe20000300000 */
.L_x_109:
[----:B------:R-:W-:Y:S01]  /*46e0*/  IMAD R11, R4, 0x2000, R11 ;  /* 0x00002000040b7824 */ /* 0x000fe200078e020b */
[----:B------:R-:W-:Y:S01]  /*46f0*/  R2UR UR9, R10 ;  /* 0x000000000a0972ca */ /* 0x000fe200000e0000 */
[----:B------:R-:W-:Y:S01]  /*4700*/  VIADD R13, R13, 0xffffffff ;  /* 0xffffffff0d0d7836 */ /* 0x000fe20000000000 */
[----:B------:R-:W-:Y:S01]  /*4710*/  UIADD3 UR4, UP0, UR20, 0xf0, URZ ;  /* 0x000000f014047890 */ /* 0x000fe2000ff1e03f */
[----:B------:R-:W-:Y:S01]  /*4720*/  R2UR UR11, R19 ;  /* 0x00000000130b72ca */ /* 0x000fe200000e0000 */
[----:B------:R-:W-:Y:S01]  /*4730*/  UIADD3 UR22, UP1, UR20, 0x1f0, URZ ;  /* 0x000001f014167890 */ /* 0x000fe2000ff3e03f */
[----:B------:R-:W-:Y:S01]  /*4740*/  R2UR UR8, R11 ;  /* 0x000000000b0872ca */ /* 0x000fe200000e0000 */
[----:B------:R-:W-:Y:S01]  /*4750*/  UIADD3.X UR5, URZ, UR21, URZ, UP0, !UPT ;  /* 0x000000153f057290 */ /* 0x000fe200087fe43f */
[----:B------:R-:W-:Y:S01]  /*4760*/  R2UR UR10, R12 ;  /* 0x000000000c0a72ca */ /* 0x000fe200000e0000 */
[----:B------:R-:W-:Y:S01]  /*4770*/  VIADD R4, R4, 0x1 ;  /* 0x0000000104047836 */ /* 0x000fe20000000000 */
[----:B------:R-:W-:Y:S01]  /*4780*/  R2UR UR12, R2 ;  /* 0x00000000020c72ca */ /* 0x000fe200000e0000 */
[----:B------:R-:W-:Y:S01]  /*4790*/  UIADD3.X UR23, URZ, UR21, URZ, UP1, !UPT ;  /* 0x000000153f177290 */ /* 0x000fe20008ffe43f */
[----:B------:R-:W-:Y:S01]  /*47a0*/  R2UR UR18, R22 ;  /* 0x00000000161272ca */ /* 0x000fe200000e0000 */
[----:B------:R-:W-:Y:S01]  /*47b0*/  UMOV UR6, 0x0 ;  /* 0x0000000000067882 */ /* 0x000fe20000000000 */
[----:B------:R-:W-:Y:S01]  /*47c0*/  ISETP.GT.AND P3, PT, R13, 0x1, PT ;  /* 0x000000010d00780c */ /* 0x000fe20003f64270 */
[----:B------:R-:W-:Y:S01]  /*47d0*/  UMOV UR7, 0x10000000 ;  /* 0x1000000000077882 */ /* 0x000fe20000000000 */
[----:B------:R-:W-:Y:S01]  /*47e0*/  ISETP.NE.AND P1, PT, R4, 0x5, PT ;  /* 0x000000050400780c */ /* 0x000fe20003f25270 */
[----:B------:R-:W-:-:S02]  /*47f0*/  VIADD R12, R12, 0x80 ;  /* 0x000000800c0c7836 */ /* 0x000fc40000000000 */
[----:B------:R-:W-:Y:S01]  /*4800*/  UIADD3 UR13, UR8, 0x180, URZ ;  /* 0x00000180080d7890 */ /* 0x000fe2000fffe03f */
[----:B------:R-:W-:Y:S01]  /*4810*/  SEL R10, RZ, 0x1, P1 ;  /* 0x00000001ff0a7807 */ /* 0x000fe20000800000 */
[----:B------:R-:W-:Y:S01]  /*4820*/  UIADD3 UR14, UR8, 0xa180, URZ ;  /* 0x0000a180080e7890 */ /* 0x000fe2000fffe03f */
[----:B------:R-:W-:Y:S02]  /*4830*/  SEL R4, R4, RZ, P1 ;  /* 0x000000ff04047207 */ /* 0x000fe40000800000 */
[----:B------:R-:W-:Y:S02]  /*4840*/  LOP3.LUT R3, R3, R10, RZ, 0x3c, !PT ;  /* 0x0000000a03037212 */ /* 0x000fe400078e3cff */
[----:B------:R-:W-:Y:S02]  /*4850*/  UMOV UR8, UR13 ;  /* 0x0000000d00087c82 */ /* 0x000fe40008000000 */
[----:B------:R0:W-:Y:S02]  /*4860*/  UTMALDG.3D [UR8], [UR4], desc[UR6] ;  /* 0x00000608040075b4 */ /* 0x0001e40008011000 */
[----:B0-----:R-:W-:Y:S01]  /*4870*/  UMOV UR8, UR14 ;  /* 0x0000000e00087c82 */ /* 0x001fe20008000000 */
[----:B------:R-:W-:-:S02]  /*4880*/  UMOV UR11, UR18 ;  /* 0x00000012000b7c82 */ /* 0x000fc40008000000 */
[----:B------:R0:W-:Y:S02]  /*4890*/  UTMALDG.3D [UR8], [UR22], desc[UR6] ;  /* 0x00000608160075b4 */ /* 0x0001e40008011000 */
[----:B0-----:R-:W-:Y:S05]  /*48a0*/  @P3 BRA `(.L_x_110) ;  /* 0xfffffffc00503947 */ /* 0x001fea000383ffff */
.L_x_106:
[----:B------:R-:W-:Y:S05]  /*48b0*/  BSYNC B1 ;  /* 0x0000000000017941 */ /* 0x000fea0003800000 */
.L_x_105:
[----:B------:R-:W2:Y:S01]  /*48c0*/  LDL.64 R10, [R1] ;  /* 0x00000000010a7983 */ /* 0x000ea20000100a00 */
[----:B------:R-:W-:Y:S01]  /*48d0*/  LOP3.LUT P4, RZ, R8, 0xff, RZ, 0xc0, !PT ;  /* 0x000000ff08ff7812 */ /* 0x000fe2000788c0ff */
[----:B------:R-:W-:Y:S01]  /*48e0*/  VIADD R4, R7, UR40 ;  /* 0x0000002807047c36 */ /* 0x000fe20008000000 */
[----:B------:R-:W-:Y:S01]  /*48f0*/  ULDC.64 UR4, c[0x0][0x650] ;  /* 0x0001940000047ab9 */ /* 0x000fe20000000a00 */
[----:B------:R-:W-:Y:S01]  /*4900*/  IMAD.U32 R7, RZ, RZ, UR40 ;  /* 0x00000028ff077e24 */ /* 0x000fe2000f8e00ff */
[----:B------:R-:W-:Y:S01]  /*4910*/  UISETP.GE.U32.AND UP0, UPT, UR40, 0x5, UPT ;  /* 0x000000052800788c */ /* 0x000fe2000bf06070 */
[----:B------:R-:W-:Y:S01]  /*4920*/  BSSY B1, `(.L_x_111) ;  /* 0x000006f000017945 */ /* 0x000fe20003800000 */
[----:B------:R-:W-:Y:S01]  /*4930*/  ISETP.GT.U32.AND P1, PT, R4, 0x4, PT ;  /* 0x000000040400780c */ /* 0x000fe20003f24070 */
[----:B------:R-:W-:Y:S01]  /*4940*/  IMAD.MOV.U32 R19, RZ, RZ, -0x1 ;  /* 0xffffffffff137424 */ /* 0x000fe200078e00ff */
[----:B------:R-:W-:Y:S01]  /*4950*/  PRMT R8, RZ, 0x7610, R8 ;  /* 0x00007610ff087816 */ /* 0x000fe20000000008 */
[----:B------:R-:W-:Y:S01]  /*4960*/  IMAD.MOV.U32 R22, RZ, RZ, -0x1 ;  /* 0xffffffffff167424 */ /* 0x000fe200078e00ff */
[----:B------:R-:W-:-:S02]  /*4970*/  ISETP.LT.U32.AND P1, PT, R7, 0x5, P1 ;  /* 0x000000050700780c */ /* 0x000fc40000f21070 */
[----:B------:R-:W-:Y:S01]  /*4980*/  PLOP3.LUT P3, PT, PT, PT, UP0, 0x80, 0x0 ;  /* 0x000000000000781c */ /* 0x000fe20003f6f008 */
[----:B------:R-:W0:Y:S01]  /*4990*/  @P4 S2R R3, SR_CgaCtaId ;  /* 0x0000000000034919 */ /* 0x000e220000008800 */
[----:B------:R-:W-:-:S04]  /*49a0*/  @P4 MOV R2, 0x400 ;  /* 0x0000040000024802 */ /* 0x000fc80000000f00 */
[----:B0-----:R-:W-:Y:S01]  /*49b0*/  @P4 LEA R5, R3, R2, 0x18 ;  /* 0x0000000203054211 */ /* 0x001fe200078ec0ff */
[----:B------:R-:W-:-:S03]  /*49c0*/  IMAD.WIDE.U32 R2, R4, -0x33333333, RZ ;  /* 0xcccccccd04027825 */ /* 0x000fc600078e00ff */
[----:B------:R0:W-:Y:S01]  /*49d0*/  @P4 SYNCS.ARRIVE.TRANS64.A1T0 RZ, [R5+URZ+0x88], RZ ;  /* 0x000088ff05ff49a7 */ /* 0x0001e2000810003f */
[----:B------:R-:W-:Y:S01]  /*49e0*/  IMAD.MOV.U32 R2, RZ, RZ, -0x1 ;  /* 0xffffffffff027424 */ /* 0x000fe200078e00ff */
[----:B0-----:R-:W-:Y:S02]  /*49f0*/  SHF.R.U32.HI R5, RZ, 0x2, R3 ;  /* 0x00000002ff057819 */ /* 0x001fe40000011603 */
[----:B------:R-:W-:-:S03]  /*4a00*/  SEL R3, RZ, 0x1, !P1 ;  /* 0x00000001ff037807 */ /* 0x000fc60004800000 */
[----:B------:R-:W-:Y:S01]  /*4a10*/  IMAD R7, R5, -0x5, R4 ;  /* 0xfffffffb05077824 */ /* 0x000fe200078e0204 */
[----:B------:R-:W-:Y:S02]  /*4a20*/  LOP3.LUT R0, R0, R3, RZ, 0x3c, !PT ;  /* 0x0000000300007212 */ /* 0x000fe400078e3cff */
[----:B------:R-:W-:Y:S02]  /*4a30*/  PRMT R3, RZ, 0x7610, R3 ;  /* 0x00007610ff037816 */ /* 0x000fe40000000003 */
[----:B------:R-:W-:Y:S02]  /*4a40*/  @P3 LOP3.LUT R0, R0, 0x1, R5, 0x78, !PT ;  /* 0x0000000100003812 */ /* 0x000fe400078e7805 */
[----:B--2---:R-:W-:-:S04]  /*4a50*/  IADD3 R18, P4, R18, R10, RZ ;  /* 0x0000000a12127210 */ /* 0x004fc80007f9e0ff */
[----:B------:R-:W-:Y:S01]  /*4a60*/  ISETP.GE.U32.AND P1, PT, R18, UR4, PT ;  /* 0x0000000412007c0c */ /* 0x000fe2000bf26070 */
[----:B------:R-:W-:-:S05]  /*4a70*/  IMAD.X R17, R17, 0x1, R23, P4 ;  /* 0x0000000111117824 */ /* 0x000fca00020e0617 */
[----:B------:R-:W-:-:S13]  /*4a80*/  ISETP.GE.U32.AND.EX P1, PT, R17, UR5, PT, P1 ;  /* 0x0000000511007c0c */ /* 0x000fda000bf26110 */
[----:B------:R-:W-:Y:S05]  /*4a90*/  @P1 BRA `(.L_x_112) ;  /* 0x00000004005c1947 */ /* 0x000fea0003800000 */
[----:B------:R-:W0:Y:S01]  /*4aa0*/  S2R R11, SR_CTAID.X ;  /* 0x00000000000b7919 */ /* 0x000e220000002500 */
[----:B------:R-:W-:Y:S01]  /*4ab0*/  ULDC.64 UR4, c[0x0][0x628] ;  /* 0x00018a0000047ab9 */ /* 0x000fe20000000a00 */
[----:B------:R-:W1:Y:S01]  /*4ac0*/  LDC R12, c[0x0][0x144] ;  /* 0x00005100ff0c7b82 */ /* 0x000e620000000800 */
[----:B------:R-:W-:Y:S01]  /*4ad0*/  ISETP.NE.U32.AND P1, PT, RZ, UR4, PT ;  /* 0x00000004ff007c0c */ /* 0x000fe2000bf25070 */
[----:B------:R-:W2:Y:S01]  /*4ae0*/  S2R R9, SR_CTAID.Y ;  /* 0x0000000000097919 */ /* 0x000ea20000002600 */
[----:B------:R-:W-:Y:S01]  /*4af0*/  ULDC UR6, c[0x0][0x150] ;  /* 0x0000540000067ab9 */ /* 0x000fe20000000800 */
[----:B------:R-:W-:Y:S01]  /*4b00*/  ULDC UR7, c[0x0][0x630] ;  /* 0x00018c0000077ab9 */ /* 0x000fe20000000800 */
[----:B------:R-:W-:Y:S01]  /*4b10*/  ISETP.NE.AND.EX P1, PT, RZ, UR5, PT, P1 ;  /* 0x00000005ff007c0c */ /* 0x000fe2000bf25310 */
[----:B------:R-:W-:Y:S01]  /*4b20*/  IMAD.MOV.U32 R2, RZ, RZ, R18 ;  /* 0x000000ffff027224 */ /* 0x000fe200078e0012 */
[----:B0-----:R-:W-:-:S05]  /*4b30*/  I2FP.F32.U32 R3, R11 ;  /* 0x0000000b00037245 */ /* 0x001fca0000201000 */
[----:B------:R-:W-:Y:S01]  /*4b40*/  FMUL R14, R3, UR6 ;  /* 0x00000006030e7c20 */ /* 0x000fe20008400000 */
[----:B------:R-:W-:-:S05]  /*4b50*/  IMAD.MOV.U32 R3, RZ, RZ, R17 ;  /* 0x000000ffff037224 */ /* 0x000fca00078e0011 */
[----:B--2---:R-:W-:Y:S05]  /*4b60*/  @!P1 BRA `(.L_x_113) ;  /* 0x0000000000289947 */ /* 0x004fea0003800000 */
[----:B------:R-:W-:Y:S02]  /*4b70*/  ULDC UR6, c[0x0][0x634] ;  /* 0x00018d0000067ab9 */ /* 0x000fe40000000800 */
[----:B------:R-:W-:-:S05]  /*4b80*/  IADD3 R3, P1, R18, UR6, RZ ;  /* 0x0000000612037c10 */ /* 0x000fca000ff3e0ff */
[----:B------:R-:W-:-:S04]  /*4b90*/  IMAD.X R13, RZ, RZ, R17, P1 ;  /* 0x000000ffff0d7224 */ /* 0x000fc800008e0611 */
[----:B------:R-:W-:-:S04]  /*4ba0*/  IMAD.WIDE.U32 R4, R13, UR4, RZ ;  /* 0x000000040d047c25 */ /* 0x000fc8000f8e00ff */
[----:B------:R-:W-:-:S04]  /*4bb0*/  IMAD.WIDE.U32 R4, P1, R3, UR5, R4 ;  /* 0x0000000503047c25 */ /* 0x000fc8000f820004 */
[----:B------:R-:W-:-:S04]  /*4bc0*/  IMAD.WIDE.U32 R2, R3, UR4, RZ ;  /* 0x0000000403027c25 */ /* 0x000fc8000f8e00ff */
[----:B------:R-:W-:Y:S01]  /*4bd0*/  IMAD.MOV.U32 R2, RZ, RZ, R5 ;  /* 0x000000ffff027224 */ /* 0x000fe200078e0005 */
[----:B------:R-:W-:Y:S01]  /*4be0*/  IADD3 RZ, P3, R3, R4, RZ ;  /* 0x0000000403ff7210 */ /* 0x000fe20007f7e0ff */
[----:B------:R-:W-:-:S04]  /*4bf0*/  IMAD.X R3, RZ, RZ, RZ, P1 ;  /* 0x000000ffff037224 */ /* 0x000fc800008e06ff */
[----:B------:R-:W-:-:S08]  /*4c00*/  IMAD.WIDE.U32.X R2, R13, UR5, R2, P3 ;  /* 0x000000050d027c25 */ /* 0x000fd000098e0402 */
.L_x_113:
[--C-:B------:R-:W-:Y:S01]  /*4c10*/  SHF.R.U64 R10, R2, UR7, R3.reuse ;  /* 0x00000007020a7c19 */ /* 0x100fe20008001203 */
[----:B------:R-:W0:Y:S01]  /*4c20*/  F2I.U32.TRUNC.NTZ R14, R14 ;  /* 0x0000000e000e7305 */ /* 0x000e22000020f000 */
[----:B------:R-:W-:Y:S01]  /*4c30*/  SHF.R.U32.HI R2, RZ, UR7, R3 ;  /* 0x00000007ff027c19 */ /* 0x000fe20008011603 */
[----:B------:R-:W-:Y:S01]  /*4c40*/  ULDC.64 UR4, c[0x0][0x620] ;  /* 0x0001880000047ab9 */ /* 0x000fe20000000a00 */
[----:B------:R-:W-:Y:S01]  /*4c50*/  IADD3 R5, P1, RZ, -R10, RZ ;  /* 0x8000000aff057210 */ /* 0x000fe20007f3e0ff */
[----:B------:R-:W-:Y:S01]  /*4c60*/  IMAD.MOV.U32 R3, RZ, RZ, R17 ;  /* 0x000000ffff037224 */ /* 0x000fe200078e0011 */
[----:B------:R-:W-:-:S03]  /*4c70*/  ULDC.64 UR6, c[0x0][0x640] ;  /* 0x0001900000067ab9 */ /* 0x000fc60000000a00 */
[----:B------:R-:W-:Y:S01]  /*4c80*/  IMAD.X R2, RZ, RZ, ~R2, P1 ;  /* 0x000000ffff027224 */ /* 0x000fe200008e0e02 */
[----:B------:R-:W-:-:S03]  /*4c90*/  ISETP.NE.U32.AND P1, PT, RZ, UR6, PT ;  /* 0x00000006ff007c0c */ /* 0x000fc6000bf25070 */
[----:B------:R-:W-:Y:S01]  /*4ca0*/  IMAD R4, R2, UR4, RZ ;  /* 0x0000000402047c24 */ /* 0x000fe2000f8e02ff */
[----:B------:R-:W-:Y:S01]  /*4cb0*/  ISETP.NE.AND.EX P1, PT, RZ, UR7, PT, P1 ;  /* 0x00000007ff007c0c */ /* 0x000fe2000bf25310 */
[----:B------:R-:W-:-:S04]  /*4cc0*/  IMAD.MOV.U32 R2, RZ, RZ, R18 ;  /* 0x000000ffff027224 */ /* 0x000fc800078e0012 */
[----:B------:R-:W-:Y:S01]  /*4cd0*/  IMAD.WIDE.U32 R2, R5, UR4, R2 ;  /* 0x0000000405027c25 */ /* 0x000fe2000f8e0002 */
[----:B------:R-:W-:-:S03]  /*4ce0*/  ULDC UR4, c[0x0][0x618] ;  /* 0x0001860000047ab9 */ /* 0x000fc60000000800 */
[----:B------:R-:W-:Y:S01]  /*4cf0*/  IMAD R5, R5, UR5, R4 ;  /* 0x0000000505057c24 */ /* 0x000fe2000f8e0204 */
[----:B------:R-:W-:Y:S01]  /*4d00*/  ULDC UR5, c[0x0][0x154] ;  /* 0x0000550000057ab9 */ /* 0x000fe20000000800 */
[----:B0-----:R-:W-:Y:S02]  /*4d10*/  IMAD.MOV R4, RZ, RZ, -R14 ;  /* 0x000000ffff047224 */ /* 0x001fe400078e0a0e */
[----:B------:R-:W0:Y:S01]  /*4d20*/  LDC R14, c[0x0][0x148] ;  /* 0x00005200ff0e7b82 */ /* 0x000e220000000800 */
[----:B------:R-:W-:Y:S02]  /*4d30*/  IMAD.IADD R3, R3, 0x1, R5 ;  /* 0x0000000103037824 */ /* 0x000fe400078e0205 */
[----:B-1----:R-:W-:Y:S01]  /*4d40*/  IMAD R11, R12, R4, R11 ;  /* 0x000000040c0b7224 */ /* 0x002fe200078e020b */
[----:B------:R-:W-:Y:S02]  /*4d50*/  I2FP.F32.U32 R4, R9 ;  /* 0x0000000900047245 */ /* 0x000fe40000201000 */
[----:B------:R-:W-:-:S02]  /*4d60*/  SHF.R.U64 R12, R2, UR4, R3 ;  /* 0x00000004020c7c19 */ /* 0x000fc40008001203 */
[----:B------:R-:W-:Y:S01]  /*4d70*/  SHF.R.U32.HI R3, RZ, UR4, R3 ;  /* 0x00000004ff037c19 */ /* 0x000fe20008011603 */
[----:B------:R-:W-:Y:S01]  /*4d80*/  FMUL R4, R4, UR5 ;  /* 0x0000000504047c20 */ /* 0x000fe20008400000 */
[----:B------:R-:W-:Y:S02]  /*4d90*/  ULDC UR4, c[0x0][0x608] ;  /* 0x0001820000047ab9 */ /* 0x000fe40000000800 */
[--C-:B------:R-:W-:Y:S01]  /*4da0*/  SHF.R.U64 R15, R12, UR4, R3.reuse ;  /* 0x000000040c0f7c19 */ /* 0x100fe20008001203 */
[----:B------:R1:W2:Y:S01]  /*4db0*/  F2I.U32.TRUNC.NTZ R20, R4 ;  /* 0x0000000400147305 */ /* 0x0002a2000020f000 */
[----:B------:R-:W-:Y:S01]  /*4dc0*/  SHF.R.U32.HI R2, RZ, UR4, R3 ;  /* 0x00000004ff027c19 */ /* 0x000fe20008011603 */
[----:B------:R-:W-:-:S03]  /*4dd0*/  ULDC UR4, c[0x0][0x658] ;  /* 0x0001960000047ab9 */ /* 0x000fc60000000800 */
[--C-:B------:R-:W-:Y:S02]  /*4de0*/  SHF.R.U64 R13, R15, UR4, R2.reuse ;  /* 0x000000040f0d7c19 */ /* 0x100fe40008001202 */
[----:B------:R-:W-:-:S03]  /*4df0*/  SHF.R.U32.HI R19, RZ, UR4, R2 ;  /* 0x00000004ff137c19 */ /* 0x000fc60008011602 */
[----:B------:R-:W-:Y:S02]  /*4e00*/  IMAD.MOV.U32 R2, RZ, RZ, R13 ;  /* 0x000000ffff027224 */ /* 0x000fe400078e000d */
[----:B------:R-:W-:Y:S01]  /*4e10*/  IMAD.MOV.U32 R3, RZ, RZ, R19 ;  /* 0x000000ffff037224 */ /* 0x000fe200078e0013 */
[----:B-1----:R-:W-:Y:S06]  /*4e20*/  @!P1 BRA `(.L_x_114) ;  /* 0x0000000000289947 */ /* 0x002fec0003800000 */
        /* <DEDUP_REMOVED lines=10> */
.L_x_114:
[----:B------:R-:W1:Y:S01]  /*4ed0*/  LDC R4, c[0x0][0x65c] ;  /* 0x00019700ff047b82 */ /* 0x000e620000000800 */
[----:B------:R-:W-:Y:S01]  /*4ee0*/  ULDC UR4, c[0x0][0x648] ;  /* 0x0001920000047ab9 */ /* 0x000fe20000000800 */
[----:B------:R-:W-:Y:S01]  /*4ef0*/  LOP3.LUT R15, R15, UR16, RZ, 0xc0, !PT ;  /* 0x000000100f0f7c12 */ /* 0x000fe2000f8ec0ff */
[----:B--2---:R-:W-:Y:S01]  /*4f00*/  IMAD.MOV R20, RZ, RZ, -R20 ;  /* 0x000000ffff147224 */ /* 0x004fe200078e0a14 */
[----:B------:R-:W-:Y:S01]  /*4f10*/  SHF.R.U64 R2, R2, UR4, R3 ;  /* 0x0000000402027c19 */ /* 0x000fe20008001203 */
[----:B------:R-:W-:Y:S01]  /*4f20*/  ULDC UR4, c[0x0][0x638] ;  /* 0x00018e0000047ab9 */ /* 0x000fe20000000800 */
[----:B------:R-:W-:Y:S01]  /*4f30*/  LOP3.LUT R12, R12, UR15, RZ, 0xc0, !PT ;  /* 0x0000000f0c0c7c12 */ /* 0x000fe2000f8ec0ff */
[----:B------:R-:W-:Y:S01]  /*4f40*/  ULDC UR5, c[0x0][0x610] ;  /* 0x0001840000057ab9 */ /* 0x000fe20000000800 */
[----:B------:R-:W-:Y:S01]  /*4f50*/  IMAD.MOV.U32 R3, RZ, RZ, 0x1 ;  /* 0x00000001ff037424 */ /* 0x000fe200078e00ff */
[----:B-1----:R-:W-:Y:S01]  /*4f60*/  ISETP.NE.AND P1, PT, R4, 0x1, PT ;  /* 0x000000010400780c */ /* 0x002fe20003f25270 */
[----:B------:R-:W-:-:S02]  /*4f70*/  IMAD.MOV R4, RZ, RZ, -R2 ;  /* 0x000000ffff047224 */ /* 0x000fc400078e0a02 */
[----:B------:R-:W-:Y:S02]  /*4f80*/  IMAD R2, R2, UR17, R15 ;  /* 0x0000001102027c24 */ /* 0x000fe4000f8e020f */
[----:B------:R-:W-:Y:S01]  /*4f90*/  IMAD R13, R4, UR4, R13 ;  /* 0x00000004040d7c24 */ /* 0x000fe2000f8e020d */
[----:B------:R-:W-:-:S07]  /*4fa0*/  ULDC UR4, c[0x0][0x600] ;  /* 0x0001800000047ab9 */ /* 0x000fce0000000800 */
[----:B0-----:R-:W-:-:S04]  /*4fb0*/  @P1 IMAD R11, R14, R20, R9 ;  /* 0x000000140e0b1224 */ /* 0x001fc800078e0209 */
[----:B------:R-:W-:Y:S02]  /*4fc0*/  IMAD R11, R2, UR5, R11 ;  /* 0x00000005020b7c24 */ /* 0x000fe4000f8e020b */
[----:B------:R-:W-:-:S05]  /*4fd0*/  IMAD R2, R13, UR4, R12 ;  /* 0x000000040d027c24 */ /* 0x000fca000f8e020c */
[----:B------:R-:W-:Y:S02]  /*4fe0*/  SEL R22, R2, R11, !P1 ;  /* 0x0000000b02167207 */ /* 0x000fe40004800000 */
[----:B------:R-:W-:Y:S01]  /*4ff0*/  SEL R19, R11, R2, !P1 ;  /* 0x000000020b137207 */ /* 0x000fe20004800000 */
[----:B------:R-:W-:-:S07]  /*5000*/  IMAD.MOV.U32 R2, RZ, RZ, R10 ;  /* 0x000000ffff027224 */ /* 0x000fce00078e000a */
.L_x_112:
[----:B------:R-:W-:Y:S05]  /*5010*/  BSYNC B1 ;  /* 0x0000000000017941 */ /* 0x000fea0003800000 */
.L_x_111:
[----:B------:R-:W-:-:S13]  /*5020*/  LOP3.LUT P1, RZ, R3, 0xff, RZ, 0xc0, !PT ;  /* 0x000000ff03ff7812 */ /* 0x000fda000782c0ff */
[----:B------:R-:W-:Y:S05]  /*5030*/  @P1 BRA `(.L_x_115) ;  /* 0xfffffff400381947 */ /* 0x000fea000383ffff */
[----:B------:R-:W-:Y:S05]  /*5040*/  BSYNC B0 ;  /* 0x0000000000007941 */ /* 0x000fea0003800000 */
.L_x_103:
[----:B------:R-:W-:-:S03]  /*5050*/  UMOV UR4, 0xffffffff ;  /* 0xffffffff00047882 */ /* 0x000fc60000000000 */
[----:B------:R-:W-:Y:S05]  /*5060*/  BRA.DIV UR4, `(.L_x_116) ;  /* 0x0000000604647947 */ /* 0x000fea000b800000 */
[----:B------:R-:W-:-:S13]  /*5070*/  ELECT P6, URZ, PT ;  /* 0x00000000003f782f */ /* 0x000fda00038c0000 */
.L_x_133:
[----:B------:R-:W-:Y:S04]  /*5080*/  BSSY B0, `(.L_x_117) ;  /* 0x0000034000007945 */ /* 0x000fe80003800000 */
[----:B------:R-:W-:Y:S05]  /*5090*/  @!P6 BRA `(.L_x_118) ;  /* 0x0000000000c8e947 */ /* 0x000fea0003800000 */
[----:B------:R-:W-:-:S04]  /*50a0*/  LOP3.LUT R16, R16, 0x2, RZ, 0xfc, !PT ;  /* 0x0000000210107812 */ /* 0x000fc800078efcff */
[----:B------:R-:W-:-:S13]  /*50b0*/  ISETP.NE.AND P0, PT, R16, 0x3, PT ;  /* 0x000000031000780c */ /* 0x000fda0003f05270 */
[----:B------:R-:W-:Y:S05]  /*50c0*/  @!P0 BRA `(.L_x_119) ;  /* 0x0000000000048947 */ /* 0x000fea0003800000 */
[----:B------:R-:W-:Y:S01]  /*50d0*/  BPT.TRAP 0x1 ;  /* 0x000000040000795c */ /* 0x000fe20000300000 */
.L_x_119:
[----:B------:R-:W0:Y:S01]  /*50e0*/  S2R R3, SR_CgaCtaId ;  /* 0x0000000000037919 */ /* 0x000e220000008800 */
[----:B------:R-:W-:Y:S02]  /*50f0*/  MOV R2, 0x400 ;  /* 0x0000040000027802 */ /* 0x000fe40000000f00 */
[----:B------:R-:W-:Y:S02]  /*5100*/  SHF.L.U32 R4, R0, 0x1f, RZ ;  /* 0x0000001f00047819 */ /* 0x000fe400000006ff */
[----:B0-----:R-:W-:-:S05]  /*5110*/  LEA R2, R3, R2, 0x18 ;  /* 0x0000000203027211 */ /* 0x001fca00078ec0ff */
[----:B------:R-:W-:-:S04]  /*5120*/  VIADD R2, R2, 0x28 ;  /* 0x0000002802027836 */ /* 0x000fc80000000000 */
[C---:B------:R-:W-:Y:S02]  /*5130*/  IMAD R9, R7.reuse, 0x8, R2 ;  /* 0x0000000807097824 */ /* 0x040fe400078e0202 */
[----:B------:R-:W-:Y:S02]  /*5140*/  VIADD R7, R7, 0x1 ;  /* 0x0000000107077836 */ /* 0x000fe40000000000 */
[----:B------:R-:W0:Y:S03]  /*5150*/  SYNCS.PHASECHK.TRANS64.TRYWAIT P0, [R9+URZ], R4 ;  /* 0x00000004090075a7 */ /* 0x000e26000800017f */
[----:B------:R-:W-:-:S04]  /*5160*/  ISETP.NE.AND P1, PT, R7, 0x5, PT ;  /* 0x000000050700780c */ /* 0x000fc80003f25270 */
[----:B------:R-:W-:Y:S02]  /*5170*/  SEL R3, RZ, 0x1, P1 ;  /* 0x00000001ff037807 */ /* 0x000fe40000800000 */
[----:B------:R-:W-:Y:S02]  /*5180*/  SEL R7, R7, RZ, P1 ;  /* 0x000000ff07077207 */ /* 0x000fe40000800000 */
[----:B------:R-:W-:-:S03]  /*5190*/  LOP3.LUT R6, R0, R3, RZ, 0x3c, !PT ;  /* 0x0000000300067212 */ /* 0x000fc600078e3cff */
[----:B------:R-:W-:Y:S01]  /*51a0*/  IMAD R8, R7, 0x8, R2 ;  /* 0x0000000807087824 */ /* 0x000fe200078e0202 */
[----:B------:R-:W-:Y:S01]  /*51b0*/  SHF.L.U32 R5, R6, 0x1f, RZ ;  /* 0x0000001f06057819 */ /* 0x000fe200000006ff */
[----:B0-----:R-:W-:Y:S06]  /*51c0*/  @!P0 BRA `(.L_x_120) ;  /* 0x00000004002c8947 */ /* 0x001fec0003800000 */
.L_x_134:
[----:B------:R-:W1:Y:S01]  /*51d0*/  SYNCS.PHASECHK.TRANS64.TRYWAIT P0, [R8+URZ], R5 ;  /* 0x00000005080075a7 */ /* 0x000e62000800017f */
[----:B------:R-:W-:-:S05]  /*51e0*/  VIADD R0, R7, 0x1 ;  /* 0x0000000107007836 */ /* 0x000fca0000000000 */
[----:B------:R-:W-:-:S04]  /*51f0*/  ISETP.NE.AND P1, PT, R0, 0x5, PT ;  /* 0x000000050000780c */ /* 0x000fc80003f25270 */
[----:B------:R-:W-:Y:S02]  /*5200*/  SEL R3, RZ, 0x1, P1 ;  /* 0x00000001ff037807 */ /* 0x000fe40000800000 */
[----:B------:R-:W-:Y:S02]  /*5210*/  SEL R7, R0, RZ, P1 ;  /* 0x000000ff00077207 */ /* 0x000fe40000800000 */
[----:B------:R-:W-:-:S03]  /*5220*/  LOP3.LUT R6, R6, R3, RZ, 0x3c, !PT ;  /* 0x0000000306067212 */ /* 0x000fc600078e3cff */
[----:B0-----:R-:W-:Y:S01]  /*5230*/  IMAD R9, R7, 0x8, R2 ;  /* 0x0000000807097824 */ /* 0x001fe200078e0202 */
[----:B------:R-:W-:Y:S01]  /*5240*/  SHF.L.U32 R4, R6, 0x1f, RZ ;  /* 0x0000001f06047819 */ /* 0x000fe200000006ff */
[----:B-1----:R-:W-:Y:S06]  /*5250*/  @!P0 BRA `(.L_x_121) ;  /* 0x00000004001c8947 */ /* 0x002fec0003800000 */
.L_x_135:
[----:B------:R-:W1:Y:S01]  /*5260*/  SYNCS.PHASECHK.TRANS64.TRYWAIT P0, [R9+URZ], R4 ;  /* 0x00000004090075a7 */ /* 0x000e62000800017f */
[----:B------:R-:W-:-:S05]  /*5270*/  VIADD R0, R7, 0x1 ;  /* 0x0000000107007836 */ /* 0x000fca0000000000 */
[----:B------:R-:W-:-:S04]  /*5280*/  ISETP.NE.AND P1, PT, R0, 0x5, PT ;  /* 0x000000050000780c */ /* 0x000fc80003f25270 */
[----:B------:R-:W-:Y:S02]  /*5290*/  SEL R3, RZ, 0x1, P1 ;  /* 0x00000001ff037807 */ /* 0x000fe40000800000 */
[----:B------:R-:W-:Y:S02]  /*52a0*/  SEL R7, R0, RZ, P1 ;  /* 0x000000ff00077207 */ /* 0x000fe40000800000 */
[----:B------:R-:W-:-:S03]  /*52b0*/  LOP3.LUT R11, R6, R3, RZ, 0x3c, !PT ;  /* 0x00000003060b7212 */ /* 0x000fc600078e3cff */
[----:B------:R-:W-:Y:S01]  /*52c0*/  IMAD R6, R7, 0x8, R2 ;  /* 0x0000000807067824 */ /* 0x000fe200078e0202 */
[----:B0-----:R-:W-:Y:S01]  /*52d0*/  SHF.L.U32 R5, R11, 0x1f, RZ ;  /* 0x0000001f0b057819 */ /* 0x001fe200000006ff */
[----:B-1----:R-:W-:Y:S06]  /*52e0*/  @!P0 BRA `(.L_x_122) ;  /* 0x00000004000c8947 */ /* 0x002fec0003800000 */
.L_x_136:
[----:B------:R-:W1:Y:S01]  /*52f0*/  SYNCS.PHASECHK.TRANS64.TRYWAIT P0, [R6+URZ], R5 ;  /* 0x00000005060075a7 */ /* 0x000e62000800017f */
[----:B------:R-:W-:-:S05]  /*5300*/  VIADD R0, R7, 0x1 ;  /* 0x0000000107007836 */ /* 0x000fca0000000000 */
[----:B------:R-:W-:-:S04]  /*5310*/  ISETP.NE.AND P1, PT, R0, 0x5, PT ;  /* 0x000000050000780c */ /* 0x000fc80003f25270 */
[----:B0-----:R-:W-:Y:S02]  /*5320*/  SEL R4, RZ, 0x1, P1 ;  /* 0x00000001ff047807 */ /* 0x001fe40000800000 */
[----:B------:R-:W-:Y:S02]  /*5330*/  SEL R3, R0, RZ, P1 ;  /* 0x000000ff00037207 */ /* 0x000fe40000800000 */
[----:B------:R-:W-:Y:S01]  /*5340*/  LOP3.LUT R0, R11, R4, RZ, 0x3c, !PT ;  /* 0x000000040b007212 */ /* 0x000fe200078e3cff */
[----:B-1----:R-:W-:Y:S06]  /*5350*/  @!P0 BRA `(.L_x_123) ;  /* 0x0000000400048947 */ /* 0x002fec0003800000 */
.L_x_137:
[----:B------:R-:W-:Y:S01]  /*5360*/  IMAD R3, R3, 0x8, R2 ;  /* 0x0000000803037824 */ /* 0x000fe200078e0202 */
[----:B------:R-:W-:-:S07]  /*5370*/  SHF.L.U32 R0, R0, 0x1f, RZ ;  /* 0x0000001f00007819 */ /* 0x000fce00000006ff */
.L_x_124:
[----:B-1----:R1:W2:Y:S02]  /*5380*/  SYNCS.PHASECHK.TRANS64.TRYWAIT P0, [R3+URZ], R0 ;  /* 0x00000000030075a7 */ /* 0x0022a4000800017f */
[----:B--2---:R-:W-:Y:S05]  /*5390*/  @!P0 NANOSLEEP.SYNCS 0x989680 ;  /* 0x009896800000895d */ /* 0x004fea0003900000 */
[----:B------:R-:W2:Y:S02]  /*53a0*/  @!P0 SYNCS.PHASECHK.TRANS64 P0, [R3+URZ], R0 ;  /* 0x00000000030085a7 */ /* 0x000ea4000800007f */
[----:B--2---:R-:W-:Y:S05]  /*53b0*/  @!P0 BRA `(.L_x_124) ;  /* 0xfffffffc00f08947 */ /* 0x004fea000383ffff */
.L_x_118:
[----:B------:R-:W-:Y:S05]  /*53c0*/  BSYNC B0 ;  /* 0x0000000000007941 */ /* 0x000fea0003800000 */
.L_x_117:
[----:B------:R-:W-:Y:S05]  /*53d0*/  EXIT ;  /* 0x000000000000794d */ /* 0x000fea0003800000 */
.L_x_15:
[----:B-1----:R1:W2:Y:S02]  /*53e0*/  SYNCS.PHASECHK.TRANS64.TRYWAIT P0, [R63+URZ], R0 ;  /* 0x000000003f0075a7 */ /* 0x0022a4000800017f */
[----:B--2---:R-:W-:Y:S05]  /*53f0*/  @!P0 NANOSLEEP.SYNCS 0x989680 ;  /* 0x009896800000895d */ /* 0x004fea0003900000 */
[----:B------:R-:W2:Y:S02]  /*5400*/  @!P0 SYNCS.PHASECHK.TRANS64 P0, [R63+URZ], R0 ;  /* 0x000000003f0085a7 */ /* 0x000ea4000800007f */
[----:B--2---:R-:W-:Y:S05]  /*5410*/  @!P0 BRA `(.L_x_15) ;  /* 0xfffffffc00f08947 */ /* 0x004fea000383ffff */
[----:B------:R-:W-:Y:S05]  /*5420*/  BRA `(.L_x_125) ;  /* 0xffffffc000387947 */ /* 0x000fea000383ffff */
.L_x_20:
[----:B--2---:R2:W3:Y:S02]  /*5430*/  SYNCS.PHASECHK.TRANS64.TRYWAIT P1, [R3+URZ], R0 ;  /* 0x00000000030075a7 */ /* 0x0044e4000802017f */
[----:B---3--:R-:W-:Y:S05]  /*5440*/  @!P1 NANOSLEEP.SYNCS 0x989680 ;  /* 0x009896800000995d */ /* 0x008fea0003900000 */
[----:B------:R-:W3:Y:S02]  /*5450*/  @!P1 SYNCS.PHASECHK.TRANS64 P1, [R3+URZ], R0 ;  /* 0x00000000030095a7 */ /* 0x000ee4000802007f */
[----:B---3--:R-:W-:Y:S05]  /*5460*/  @!P1 BRA `(.L_x_20) ;  /* 0xfffffffc00f09947 */ /* 0x008fea000383ffff */
[----:B------:R-:W-:Y:S05]  /*5470*/  BRA `(.L_x_19) ;  /* 0xffffffc000a07947 */ /* 0x000fea000383ffff */
.L_x_25:
[----:B--2---:R-:W-:-:S04]  /*5480*/  IMAD.U32 R4, RZ, RZ, UR4 ;  /* 0x00000004ff047e24 */ /* 0x004fc8000f8e00ff */
[----:B------:R2:W3:Y:S03]  /*5490*/  SYNCS.PHASECHK.TRANS64.TRYWAIT P1, [R4+URZ], R3 ;  /* 0x00000003040075a7 */ /* 0x0004e6000802017f */
[----:B---3--:R-:W-:Y:S05]  /*54a0*/  @!P1 NANOSLEEP.SYNCS 0x989680 ;  /* 0x009896800000995d */ /* 0x008fea0003900000 */
[----:B------:R-:W3:Y:S02]  /*54b0*/  @!P1 SYNCS.PHASECHK.TRANS64 P1, [R4+URZ], R3 ;  /* 0x00000003040095a7 */ /* 0x000ee4000802007f */
[----:B---3--:R-:W-:Y:S05]  /*54c0*/  @!P1 BRA `(.L_x_25) ;  /* 0xfffffffc00ec9947 */ /* 0x008fea000383ffff */
[----:B------:R-:W-:Y:S05]  /*54d0*/  BRA `(.L_x_24) ;  /* 0xffffffc400587947 */ /* 0x000fea000383ffff */
.L_x_31:
[----:B---3--:R3:W4:Y:S02]  /*54e0*/  SYNCS.PHASECHK.TRANS64.TRYWAIT P0, [R63+URZ+0x10], R0 ;  /* 0x000010003f0075a7 */ /* 0x008724000800017f */
[----:B----4-:R-:W-:Y:S05]  /*54f0*/  @!P0 NANOSLEEP.SYNCS 0x989680 ;  /* 0x009896800000895d */ /* 0x010fea0003900000 */
[----:B------:R-:W4:Y:S02]  /*5500*/  @!P0 SYNCS.PHASECHK.TRANS64 P0, [R63+URZ+0x10], R0 ;  /* 0x000010003f0085a7 */ /* 0x000f24000800007f */
[----:B----4-:R-:W-:Y:S05]  /*5510*/  @!P0 BRA `(.L_x_31) ;  /* 0xfffffffc00f08947 */ /* 0x010fea000383ffff */
[----:B------:R-:W-:Y:S05]  /*5520*/  BRA `(.L_x_126) ;  /* 0xffffffc800907947 */ /* 0x000fea000383ffff */
.L_x_104:
[----:B------:R-:W-:Y:S01]  /*5530*/  BSSY B1, `(.L_x_127) ;  /* 0x0000006000017945 */ /* 0x000fe20003800000 */
[----:B------:R-:W-:-:S07]  /*5540*/  IMAD.MOV.U32 R15, RZ, RZ, -0x1 ;  /* 0xffffffffff0f7424 */ /* 0x000fce00078e00ff */
[----:B-----5:R-:W-:Y:S05]  /*5550*/  WARPSYNC.COLLECTIVE R15, `(.L_x_128) ;  /* 0x000000000f0c7348 */ /* 0x020fea0003c00000 */
[----:B------:R-:W-:Y:S02]  /*5560*/  ELECT P6, UR62, PT ;  /* 0x00000000003e782f */ /* 0x000fe400038c0000 */
[----:B------:R-:W-:Y:S01]  /*5570*/  MOV R14, UR62 ;  /* 0x0000003e000e7c02 */ /* 0x000fe20008000f00 */
[----:B-----5:R-:W-:Y:S10]  /*5580*/  ENDCOLLECTIVE ;  /* 0x000000000000791b */ /* 0x020ff40003800000 */
.L_x_128:
[----:B------:R-:W-:Y:S05]  /*5590*/  BSYNC B1 ;  /* 0x0000000000017941 */ /* 0x000fea0003800000 */
.L_x_127:
[----:B------:R-:W-:Y:S05]  /*55a0*/  BRA `(.L_x_129) ;  /* 0xffffffec00e87947 */ /* 0x000fea000383ffff */
.L_x_107:
[----:B0-----:R0:W1:Y:S02]  /*55b0*/  SYNCS.PHASECHK.TRANS64.TRYWAIT P1, [R10+URZ+0x28], R5 ;  /* 0x000028050a0075a7 */ /* 0x001064000802017f */
[----:B-1----:R-:W-:Y:S05]  /*55c0*/  @!P1 NANOSLEEP.SYNCS 0x989680 ;  /* 0x009896800000995d */ /* 0x002fea0003900000 */
[----:B------:R-:W1:Y:S02]  /*55d0*/  @!P1 SYNCS.PHASECHK.TRANS64 P1, [R10+URZ+0x28], R5 ;  /* 0x000028050a0095a7 */ /* 0x000e64000802007f */
[----:B-1----:R-:W-:Y:S05]  /*55e0*/  @!P1 BRA `(.L_x_107) ;  /* 0xfffffffc00f09947 */ /* 0x002fea000383ffff */
[----:B------:R-:W-:Y:S05]  /*55f0*/  BRA `(.L_x_130) ;  /* 0xfffffff0001c7947 */ /* 0x000fea000383ffff */
.L_x_116:
[----:B------:R-:W-:Y:S01]  /*5600*/  BSSY B0, `(.L_x_131) ;  /* 0x0000006000007945 */ /* 0x000fe20003800000 */
[----:B------:R-:W-:-:S07]  /*5610*/  IMAD.MOV.U32 R15, RZ, RZ, -0x1 ;  /* 0xffffffffff0f7424 */ /* 0x000fce00078e00ff */
[----:B-----5:R-:W-:Y:S05]  /*5620*/  WARPSYNC.COLLECTIVE R15, `(.L_x_132) ;  /* 0x000000000f0c7348 */ /* 0x020fea0003c00000 */
[----:B------:R-:W-:Y:S02]  /*5630*/  ELECT P6, UR62, PT ;  /* 0x00000000003e782f */ /* 0x000fe400038c0000 */
[----:B------:R-:W-:Y:S01]  /*5640*/  MOV R14, UR62 ;  /* 0x0000003e000e7c02 */ /* 0x000fe20008000f00 */
[----:B-----5:R-:W-:Y:S10]  /*5650*/  ENDCOLLECTIVE ;  /* 0x000000000000791b */ /* 0x020ff40003800000 */
.L_x_132:
[----:B------:R-:W-:Y:S05]  /*5660*/  BSYNC B0 ;  /* 0x0000000000007941 */ /* 0x000fea0003800000 */
.L_x_131:
[----:B------:R-:W-:Y:S05]  /*5670*/  BRA `(.L_x_133) ;  /* 0xfffffff800807947 */ /* 0x000fea000383ffff */
.L_x_120:
[----:B0-----:R0:W1:Y:S02]  /*5680*/  SYNCS.PHASECHK.TRANS64.TRYWAIT P0, [R9+URZ], R4 ;  /* 0x00000004090075a7 */ /* 0x001064000800017f */
[----:B-1----:R-:W-:Y:S05]  /*5690*/  @!P0 NANOSLEEP.SYNCS 0x989680 ;  /* 0x009896800000895d */ /* 0x002fea0003900000 */
[----:B------:R-:W1:Y:S02]  /*56a0*/  @!P0 SYNCS.PHASECHK.TRANS64 P0, [R9+URZ], R4 ;  /* 0x00000004090085a7 */ /* 0x000e64000800007f */
[----:B-1----:R-:W-:Y:S05]  /*56b0*/  @!P0 BRA `(.L_x_120) ;  /* 0xfffffffc00f08947 */ /* 0x002fea000383ffff */
[----:B------:R-:W-:Y:S05]  /*56c0*/  BRA `(.L_x_134) ;  /* 0xfffffff800c07947 */ /* 0x000fea000383ffff */
.L_x_121:
[----:B0-----:R0:W1:Y:S02]  /*56d0*/  SYNCS.PHASECHK.TRANS64.TRYWAIT P0, [R8+URZ], R5 ;  /* 0x00000005080075a7 */ /* 0x001064000800017f */
[----:B-1----:R-:W-:Y:S05]  /*56e0*/  @!P0 NANOSLEEP.SYNCS 0x989680 ;  /* 0x009896800000895d */ /* 0x002fea0003900000 */
[----:B------:R-:W1:Y:S02]  /*56f0*/  @!P0 SYNCS.PHASECHK.TRANS64 P0, [R8+URZ], R5 ;  /* 0x00000005080085a7 */ /* 0x000e64000800007f */
[----:B-1----:R-:W-:Y:S05]  /*5700*/  @!P0 BRA `(.L_x_121) ;  /* 0xfffffffc00f08947 */ /* 0x002fea000383ffff */
[----:B------:R-:W-:Y:S05]  /*5710*/  BRA `(.L_x_135) ;  /* 0xfffffff800d07947 */ /* 0x000fea000383ffff */
.L_x_122:
[----:B0-----:R0:W1:Y:S02]  /*5720*/  SYNCS.PHASECHK.TRANS64.TRYWAIT P0, [R9+URZ], R4 ;  /* 0x00000004090075a7 */ /* 0x001064000800017f */
[----:B-1----:R-:W-:Y:S05]  /*5730*/  @!P0 NANOSLEEP.SYNCS 0x989680 ;  /* 0x009896800000895d */ /* 0x002fea0003900000 */
[----:B------:R-:W1:Y:S02]  /*5740*/  @!P0 SYNCS.PHASECHK.TRANS64 P0, [R9+URZ], R4 ;  /* 0x00000004090085a7 */ /* 0x000e64000800007f */
[----:B-1----:R-:W-:Y:S05]  /*5750*/  @!P0 BRA `(.L_x_122) ;  /* 0xfffffffc00f08947 */ /* 0x002fea000383ffff */
[----:B------:R-:W-:Y:S05]  /*5760*/  BRA `(.L_x_136) ;  /* 0xfffffff800e07947 */ /* 0x000fea000383ffff */
.L_x_123:
[----:B0-----:R0:W1:Y:S02]  /*5770*/  SYNCS.PHASECHK.TRANS64.TRYWAIT P0, [R6+URZ], R5 ;  /* 0x00000005060075a7 */ /* 0x001064000800017f */
[----:B-1----:R-:W-:Y:S05]  /*5780*/  @!P0 NANOSLEEP.SYNCS 0x989680 ;  /* 0x009896800000895d */ /* 0x002fea0003900000 */
[----:B------:R-:W1:Y:S02]  /*5790*/  @!P0 SYNCS.PHASECHK.TRANS64 P0, [R6+URZ], R5 ;  /* 0x00000005060085a7 */ /* 0x000e64000800007f */
[----:B-1----:R-:W-:Y:S05]  /*57a0*/  @!P0 BRA `(.L_x_123) ;  /* 0xfffffffc00f08947 */ /* 0x002fea000383ffff */
[----:B------:R-:W-:Y:S05]  /*57b0*/  BRA `(.L_x_137) ;  /* 0xfffffff800e87947 */ /* 0x000fea000383ffff */
.L_x_138:
[----:B------:R-:W-:-:S00]  /*57c0*/  BRA `(.L_x_138) ;  /* 0xfffffffc00fc7947 */ /* 0x000fc0000383ffff */
[----:B------:R-:W-:-:S00]  /*57d0*/  NOP ;  /* 0x0000000000007918 */ /* 0x000fc00000000000 */
        /* <DEDUP_REMOVED lines=10> */
.L_x_139:


//--------------------- .nv.global.init           --------------------------
	.section	.nv.global.init,"aw",@progbits
.nv.global.init:
	.type		$str$22,@object
	.size		$str$22,($str$23 - $str$22)
$str$22:
        /*0000*/ 	.byte	0x6b, 0x5f, 0x74, 0x69, 0x6c, 0x65, 0x5f, 0x63, 0x6f, 0x75, 0x6e, 0x74, 0x20, 0x3e, 0x3d, 0x20
        /*0010*/ 	.byte	0x31, 0x00
	.type		$str$23,@object
	.size		$str$23,(__unnamed_1 - $str$23)
$str$23:
        /*0012*/ 	.byte	0x2f, 0x74, 0x6d, 0x70, 0x2f, 0x63, 0x75, 0x74, 0x6c, 0x61, 0x73, 0x73, 0x5f, 0x73, 0x77, 0x65
        /*0022*/ 	.byte	0x65, 0x70, 0x5f, 0x73, 0x72, 0x63, 0x2f, 0x69, 0x6e, 0x63, 0x6c, 0x75, 0x64, 0x65, 0x2f, 0x63
        /*0032*/ 	.byte	0x75, 0x74, 0x6c, 0x61, 0x73, 0x73, 0x2f, 0x67, 0x65, 0x6d, 0x6d, 0x2f, 0x63, 0x6f, 0x6c, 0x6c
        /*0042*/ 	.byte	0x65, 0x63, 0x74, 0x69, 0x76, 0x65, 0x2f, 0x73, 0x6d, 0x39, 0x30, 0x5f, 0x6d, 0x6d, 0x61, 0x5f
        /*0052*/ 	.byte	0x74, 0x6d, 0x61, 0x5f, 0x67, 0x6d, 0x6d, 0x61, 0x5f, 0x73, 0x73, 0x5f, 0x77, 0x61, 0x72, 0x70
        /*0062*/ 	.byte	0x73, 0x70, 0x65, 0x63, 0x69, 0x61, 0x6c, 0x69, 0x7a, 0x65, 0x64, 0x2e, 0x68, 0x70, 0x70, 0x00
	.type		__unnamed_1,@object
	.size		__unnamed_1,(.L_0 - __unnamed_1)
__unnamed_1:
        /*0072*/ 	.byte	0x76, 0x6f, 0x69, 0x64, 0x20, 0x63, 0x75, 0x74, 0x6c, 0x61, 0x73, 0x73, 0x3a, 0x3a, 0x67, 0x65
        /* <DEDUP_REMOVED lines=171> */
        /*0b32*/ 	.byte	0x65, 0x3a, 0x3a, 0x69, 0x64, 0x65, 0x6e, 0x74, 0x69, 0x74, 0x79, 0x5d, 0x00
.L_0:


//--------------------- .nv.shared._ZN7cutlass13device_kernelINS_4gemm6kernel13GemmUniversalIN4cute5tupleIJiiiiEEENS1_10collective13CollectiveMmaINS1_34MainloopSm90TmaGmmaWarpSpecializedILi5ENS5_IJNS4_1CILi1EEESB_SB_EEENS1_32KernelTmaWarpSpecializedPingpongEEENS5_IJNSA_ILi64EEESF_NSA_ILi128EEEEEEaNS5_IJlSB_lEEEaSI_NS4_8TiledMMAINS4_8MMA_AtomIJNS4_4SM904GMMA26MMA_64x64x32_S32S8S8_SS_TNEEEENS4_6LayoutISC_NS5_IJNSA_ILi0EEESQ_SQ_EEEEENS5_IJNS4_10UnderscoreEST_ST_EEEEENS4_13SM90_TMA_LOADENS4_14ComposedLayoutINS4_7SwizzleILi3ELi4ELi3EEENS4_18smem_ptr_flag_bitsILi8EEENSP_INS5_IJNSA_ILi8EEESG_EEENS5_IJSG_SB_EEEEEEEvNS4_8identityESW_S16_vS17_EENS_8epilogue10collective6detail29Sm90TmaWarpSpecializedAdapterINS1A_15DefaultEpilogueIaSI_SI_NS19_6thread17LinearCombinationIaLi1EiiLNS1E_9ScaleType4KindE0ELNS_15FloatRoundStyleE2EaEENS1_15EpilogueDefaultEEEEEvvEEEEvNT_6ParamsE --------------------------
	.section	.nv.shared._ZN7cutlass13device_kernelINS_4gemm6kernel13GemmUniversalIN4cute5tupleIJiiiiEEENS1_10collective13CollectiveMmaINS1_34MainloopSm90TmaGmmaWarpSpecializedILi5ENS5_IJNS4_1CILi1EEESB_SB_EEENS1_32KernelTmaWarpSpecializedPingpongEEENS5_IJNSA_ILi64EEESF_NSA_ILi128EEEEEEaNS5_IJlSB_lEEEaSI_NS4_8TiledMMAINS4_8MMA_AtomIJNS4_4SM904GMMA26MMA_64x64x32_S32S8S8_SS_TNEEEENS4_6LayoutISC_NS5_IJNSA_ILi0EEESQ_SQ_EEEEENS5_IJNS4_10UnderscoreEST_ST_EEEEENS4_13SM90_TMA_LOADENS4_14ComposedLayoutINS4_7SwizzleILi3ELi4ELi3EEENS4_18smem_ptr_flag_bitsILi8EEENSP_INS5_IJNSA_ILi8EEESG_EEENS5_IJSG_SB_EEEEEEEvNS4_8identityESW_S16_vS17_EENS_8epilogue10collective6detail29Sm90TmaWarpSpecializedAdapterINS1A_15DefaultEpilogueIaSI_SI_NS19_6thread17LinearCombinationIaLi1EiiLNS1E_9ScaleType4KindE0ELNS_15FloatRoundStyleE2EaEENS1_15EpilogueDefaultEEEEEvvEEEEvNT_6ParamsE,"aw",@nobits
	.sectionflags	@""
	.align	16
	.zero		1024


//--------------------- .nv.shared.reserved.0     --------------------------
	.section	.nv.shared.reserved.0,"aw",@nobits
	.weak		__nv_reservedSMEM_offset_0_alias
	.size		__nv_reservedSMEM_offset_0_alias, 0, 0
	.other		__nv_reservedSMEM_offset_0_alias,@"STO_CUDA_RESERVED_SHARED STV_DEFAULT"
__nv_reservedSMEM_offset_0_alias:
	.zero		0


//--------------------- .nv.global                --------------------------
	.section	.nv.global,"aw",@nobits
.nv.global:
	.type		_ZN40_INTERNAL_08447ed8_4_k_cu_d4158961_188534cute1_E,@object
	.size		_ZN40_INTERNAL_08447ed8_4_k_cu_d4158961_188534cute1_E,(_ZN40_INTERNAL_08447ed8_4_k_cu_d4158961_188534cuda3std3__45__cpo6cbeginE - _ZN40_INTERNAL_08447ed8_4_k_cu_d4158961_188534cute1_E)
_ZN40_INTERNAL_08447ed8_4_k_cu_d4158961_188534cute1_E:
	.zero		1
	.type		_ZN40_INTERNAL_08447ed8_4_k_cu_d4158961_188534cuda3std3__45__cpo6cbeginE,@object
	.size		_ZN40_INTERNAL_08447ed8_4_k_cu_d4158961_188534cuda3std3__45__cpo6cbeginE,(_ZN40_INTERNAL_08447ed8_4_k_cu_d4158961_188534cuda3std3__48in_placeE - _ZN40_INTERNAL_08447ed8_4_k_cu_d4158961_188534cuda3std3__45__cpo6cbeginE)
_ZN40_INTERNAL_08447ed8_4_k_cu_d4158961_188534cuda3std3__45__cpo6cbeginE:
	.zero		1
	.type		_ZN40_INTERNAL_08447ed8_4_k_cu_d4158961_188534cuda3std3__48in_placeE,@object
	.size		_ZN40_INTERNAL_08447ed8_4_k_cu_d4158961_188534cuda3std3__48in_placeE,(_ZN40_INTERNAL_08447ed8_4_k_cu_d4158961_188534cuda3std6ranges3__45__cpo9iter_moveE - _ZN40_INTERNAL_08447ed8_4_k_cu_d4158961_188534cuda3std3__48in_placeE)
_ZN40_INTERNAL_08447ed8_4_k_cu_d4158961_188534cuda3std3__48in_placeE:
	.zero		1
	.type		_ZN40_INTERNAL_08447ed8_4_k_cu_d4158961_188534cuda3std6ranges3__45__cpo9iter_moveE,@object
	.size		_ZN40_INTERNAL_08447ed8_4_k_cu_d4158961_188534cuda3std6ranges3__45__cpo9iter_moveE,(_ZN40_INTERNAL_08447ed8_4_k_cu_d4158961_188534cuda3std3__45__cpo5beginE - _ZN40_INTERNAL_08447ed8_4_k_cu_d4158961_188534cuda3std6ranges3__45__cpo9iter_moveE)
_ZN40_INTERNAL_08447ed8_4_k_cu_d4158961_188534cuda3std6ranges3__45__cpo9iter_moveE:
	.zero		1
	.type		_ZN40_INTERNAL_08447ed8_4_k_cu_d4158961_188534cuda3std3__45__cpo5beginE,@object
	.size		_ZN40_INTERNAL_08447ed8_4_k_cu_d4158961_188534cuda3std3__45__cpo5beginE,(_ZN40_INTERNAL_08447ed8_4_k_cu_d4158961_188534cuda3std3__442_GLOBAL__N__08447ed8_4_k_cu_d4158961_188536ignoreE - _ZN40_INTERNAL_08447ed8_4_k_cu_d4158961_188534cuda3std3__45__cpo5beginE)
_ZN40_INTERNAL_08447ed8_4_k_cu_d4158961_188534cuda3std3__45__cpo5beginE:
	.zero		1
	.type		_ZN40_INTERNAL_08447ed8_4_k_cu_d4158961_188534cuda3std3__442_GLOBAL__N__08447ed8_4_k_cu_d4158961_188536ignoreE,@object
	.size		_ZN40_INTERNAL_08447ed8_4_k_cu_d4158961_188534cuda3std3__442_GLOBAL__N__08447ed8_4_k_cu_d4158961_188536ignoreE,(_ZN40_INTERNAL_08447ed8_4_k_cu_d4158961_188534cute7productE - _ZN40_INTERNAL_08447ed8_4_k_cu_d4158961_188534cuda3std3__442_GLOBAL__N__08447ed8_4_k_cu_d4158961_188536ignoreE)
_ZN40_INTERNAL_08447ed8_4_k_cu_d4158961_188534cuda3std3__442_GLOBAL__N__08447ed8_4_k_cu_d4158961_188536ignoreE:
	.zero		1
	.type		_ZN40_INTERNAL_08447ed8_4_k_cu_d4158961_188534cute7productE,@object
	.size		_ZN40_INTERNAL_08447ed8_4_k_cu_d4158961_188534cute7productE,(_ZN40_INTERNAL_08447ed8_4_k_cu_d4158961_188534cuda3std3__45__cpo3endE - _ZN40_INTERNAL_08447ed8_4_k_cu_d4158961_188534cute7productE)
_ZN40_INTERNAL_08447ed8_4_k_cu_d4158961_188534cute7productE:
	.zero		1
	.type		_ZN40_INTERNAL_08447ed8_4_k_cu_d4158961_188534cuda3std3__45__cpo3endE,@object
	.size		_ZN40_INTERNAL_08447ed8_4_k_cu_d4158961_188534cuda3std3__45__cpo3endE,(_ZN40_INTERNAL_08447ed8_4_k_cu_d4158961_188534cuda3std3__419piecewise_constructE - _ZN40_INTERNAL_08447ed8_4_k_cu_d4158961_188534cuda3std3__45__cpo3endE)
_ZN40_INTERNAL_08447ed8_4_k_cu_d4158961_188534cuda3std3__45__cpo3endE:
	.zero		1
	.type		_ZN40_INTERNAL_08447ed8_4_k_cu_d4158961_188534cuda3std3__419piecewise_constructE,@object
	.size		_ZN40_INTERNAL_08447ed8_4_k_cu_d4158961_188534cuda3std3__419piecewise_constructE,(_ZN40_INTERNAL_08447ed8_4_k_cu_d4158961_188534cuda3std3__45__cpo4cendE - _ZN40_INTERNAL_08447ed8_4_k_cu_d4158961_188534cuda3std3__419piecewise_constructE)
_ZN40_INTERNAL_08447ed8_4_k_cu_d4158961_188534cuda3std3__419piecewise_constructE:
	.zero		1
	.type		_ZN40_INTERNAL_08447ed8_4_k_cu_d4158961_188534cuda3std3__45__cpo4cendE,@object
	.size		_ZN40_INTERNAL_08447ed8_4_k_cu_d4158961_188534cuda3std3__45__cpo4cendE,(_ZN40_INTERNAL_08447ed8_4_k_cu_d4158961_188534cuda3std6ranges3__45__cpo4swapE - _ZN40_INTERNAL_08447ed8_4_k_cu_d4158961_188534cuda3std3__45__cpo4cendE)
_ZN40_INTERNAL_08447ed8_4_k_cu_d4158961_188534cuda3std3__45__cpo4cendE:
	.zero		1
	.type		_ZN40_INTERNAL_08447ed8_4_k_cu_d4158961_188534cuda3std6ranges3__45__cpo4swapE,@object
	.size		_ZN40_INTERNAL_08447ed8_4_k_cu_d4158961_188534cuda3std6ranges3__45__cpo4swapE,(.L_8 - _ZN40_INTERNAL_08447ed8_4_k_cu_d4158961_188534cuda3std6ranges3__45__cpo4swapE)
_ZN40_INTERNAL_08447ed8_4_k_cu_d4158961_188534cuda3std6ranges3__45__cpo4swapE:
	.zero		1
.L_8:


//--------------------- .nv.constant0._ZN7cutlass13device_kernelINS_4gemm6kernel13GemmUniversalIN4cute5tupleIJiiiiEEENS1_10collective13CollectiveMmaINS1_34MainloopSm90TmaGmmaWarpSpecializedILi5ENS5_IJNS4_1CILi1EEESB_SB_EEENS1_32KernelTmaWarpSpecializedPingpongEEENS5_IJNSA_ILi64EEESF_NSA_ILi128EEEEEEaNS5_IJlSB_lEEEaSI_NS4_8TiledMMAINS4_8MMA_AtomIJNS4_4SM904GMMA26MMA_64x64x32_S32S8S8_SS_TNEEEENS4_6LayoutISC_NS5_IJNSA_ILi0EEESQ_SQ_EEEEENS5_IJNS4_10UnderscoreEST_ST_EEEEENS4_13SM90_TMA_LOADENS4_14ComposedLayoutINS4_7SwizzleILi3ELi4ELi3EEENS4_18smem_ptr_flag_bitsILi8EEENSP_INS5_IJNSA_ILi8EEESG_EEENS5_IJSG_SB_EEEEEEEvNS4_8identityESW_S16_vS17_EENS_8epilogue10collective6detail29Sm90TmaWarpSpecializedAdapterINS1A_15DefaultEpilogueIaSI_SI_NS19_6thread17LinearCombinationIaLi1EiiLNS1E_9ScaleType4KindE0ELNS_15FloatRoundStyleE2EaEENS1_15EpilogueDefaultEEEEEvvEEEEvNT_6ParamsE --------------------------
	.section	.nv.constant0._ZN7cutlass13device_kernelINS_4gemm6kernel13GemmUniversalIN4cute5tupleIJiiiiEEENS1_10collective13CollectiveMmaINS1_34MainloopSm90TmaGmmaWarpSpecializedILi5ENS5_IJNS4_1CILi1EEESB_SB_EEENS1_32KernelTmaWarpSpecializedPingpongEEENS5_IJNSA_ILi64EEESF_NSA_ILi128EEEEEEaNS5_IJlSB_lEEEaSI_NS4_8TiledMMAINS4_8MMA_AtomIJNS4_4SM904GMMA26MMA_64x64x32_S32S8S8_SS_TNEEEENS4_6LayoutISC_NS5_IJNSA_ILi0EEESQ_SQ_EEEEENS5_IJNS4_10UnderscoreEST_ST_EEEEENS4_13SM90_TMA_LOADENS4_14ComposedLayoutINS4_7SwizzleILi3ELi4ELi3EEENS4_18smem_ptr_flag_bitsILi8EEENSP_INS5_IJNSA_ILi8EEESG_EEENS5_IJSG_SB_EEEEEEEvNS4_8identityESW_S16_vS17_EENS_8epilogue10collective6detail29Sm90TmaWarpSpecializedAdapterINS1A_15DefaultEpilogueIaSI_SI_NS19_6thread17LinearCombinationIaLi1EiiLNS1E_9ScaleType4KindE0ELNS_15FloatRoundStyleE2EaEENS1_15EpilogueDefaultEEEEEvvEEEEvNT_6ParamsE,"a",@progbits
	.sectionflags	@""
	.align	4
.nv.constant0._ZN7cutlass13device_kernelINS_4gemm6kernel13GemmUniversalIN4cute5tupleIJiiiiEEENS1_10collective13CollectiveMmaINS1_34MainloopSm90TmaGmmaWarpSpecializedILi5ENS5_IJNS4_1CILi1EEESB_SB_EEENS1_32KernelTmaWarpSpecializedPingpongEEENS5_IJNSA_ILi64EEESF_NSA_ILi128EEEEEEaNS5_IJlSB_lEEEaSI_NS4_8TiledMMAINS4_8MMA_AtomIJNS4_4SM904GMMA26MMA_64x64x32_S32S8S8_SS_TNEEEENS4_6LayoutISC_NS5_IJNSA_ILi0EEESQ_SQ_EEEEENS5_IJNS4_10UnderscoreEST_ST_EEEEENS4_13SM90_TMA_LOADENS4_14ComposedLayoutINS4_7SwizzleILi3ELi4ELi3EEENS4_18smem_ptr_flag_bitsILi8EEENSP_INS5_IJNSA_ILi8EEESG_EEENS5_IJSG_SB_EEEEEEEvNS4_8identityESW_S16_vS17_EENS_8epilogue10collective6detail29Sm90TmaWarpSpecializedAdapterINS1A_15DefaultEpilogueIaSI_SI_NS19_6thread17LinearCombinationIaLi1EiiLNS1E_9ScaleType4KindE0ELNS_15FloatRoundStyleE2EaEENS1_15EpilogueDefaultEEEEEvvEEEEvNT_6ParamsE:
	.zero		1664


//--------------------- SYMBOLS --------------------------

	.type		.nv.reservedSmem.offset0,@object
	.size		.nv.reservedSmem.offset0,0x4
	.type		__assertfail,@function
